	.target	sm_90a

	.elftype	@"ET_EXEC"


//--------------------- .note.nv.tkinfo           --------------------------
	.section	.note.nv.tkinfo,"",@"SHT_NOTE"
	.sectionflags	@"SHF_NOTE_NV_TKINFO"
	.tkinfo
        /*0018*/ 	.word	0x00000002
        /*0030*/ 	.string	""
        /*0030*/ 	.string	"ptxas"
        /*0030*/ 	.string	"Cuda compilation tools, release 13.0, V13.0.88"
        /*0030*/ 	.string	"Build cuda_13.0.r13.0/compiler.36424714_0"
        /*0030*/ 	.string	"-arch sm_90a -m 64 "



//--------------------- .note.nv.cuinfo           --------------------------
	.section	.note.nv.cuinfo,"",@"SHT_NOTE"
	.sectionflags	@"SHF_NOTE_NV_CUINFO"
        /*0018*/ 	.short	0x0002
        /*001a*/ 	.short	0x005a
        /*001c*/ 	.short	0x0082
	.zero		2


//--------------------- .nv.info                  --------------------------
	.section	.nv.info,"",@"SHT_CUDA_INFO"
	.align	4


	//----- nvinfo : EIATTR_REGCOUNT
	.align		4
        /*0000*/ 	.byte	0x04, 0x2f
        /*0002*/ 	.short	(.L_15 - .L_14)
	.align		4
.L_14:
        /*0004*/ 	.word	index@(_ZN7cutlass13device_kernelINS_4gemm6kernel13GemmUniversalIN4cute5tupleIJiiiiEEENS1_10collective13CollectiveMmaINS1_34MainloopSm90TmaGmmaWarpSpecializedILi4ENS5_IJNS4_1CILi1EEESB_SB_EEENS1_35KernelTmaWarpSpecializedCooperativeEEENS5_IJNSA_ILi192EEENSA_ILi16EEENSA_ILi128EEEEEENS_6half_tENS5_IJlSB_lEEESJ_SK_NS4_8TiledMMAINS4_8MMA_AtomIJNS4_4SM904GMMA25MMA_64x16x16_F32F16F16_SSILNSO_5MajorE0ELSQ_0ELNSO_7ScaleInE1ELSR_1EEEEEENS4_6LayoutINS5_IJNSA_ILi2EEESB_SB_EEENS5_IJSB_NSA_ILi0EEESX_EEEEENS5_IJNS4_10UnderscoreES10_S10_EEEEENS4_13SM90_TMA_LOADENS4_14ComposedLayoutINS4_7SwizzleILi3ELi4ELi3EEENS4_18smem_ptr_flag_bitsILi16EEENSU_INS5_IJNSA_ILi8EEENSA_ILi64EEEEEENS5_IJS1A_SB_EEEEEEEvNS4_8identityES13_S1E_vS1F_EENS_8epilogue10collective6detail29Sm90TmaWarpSpecializedAdapterINS1I_15DefaultEpilogueISJ_SK_SK_NS1H_6thread17LinearCombinationISJ_Li1EffLNS1M_9ScaleType4KindE0ELNS_15FloatRoundStyleE2ESJ_EENS1_15EpilogueDefaultEEEEEvvEEEEvNT_6ParamsE)
        /*0008*/ 	.word	0x000000a8


	//----- nvinfo : EIATTR_FRAME_SIZE
	.align		4
.L_15:
        /*000c*/ 	.byte	0x04, 0x11
        /*000e*/ 	.short	(.L_17 - .L_16)
	.align		4
.L_16:
        /*0010*/ 	.word	index@(_ZN7cutlass13device_kernelINS_4gemm6kernel13GemmUniversalIN4cute5tupleIJiiiiEEENS1_10collective13CollectiveMmaINS1_34MainloopSm90TmaGmmaWarpSpecializedILi4ENS5_IJNS4_1CILi1EEESB_SB_EEENS1_35KernelTmaWarpSpecializedCooperativeEEENS5_IJNSA_ILi192EEENSA_ILi16EEENSA_ILi128EEEEEENS_6half_tENS5_IJlSB_lEEESJ_SK_NS4_8TiledMMAINS4_8MMA_AtomIJNS4_4SM904GMMA25MMA_64x16x16_F32F16F16_SSILNSO_5MajorE0ELSQ_0ELNSO_7ScaleInE1ELSR_1EEEEEENS4_6LayoutINS5_IJNSA_ILi2EEESB_SB_EEENS5_IJSB_NSA_ILi0EEESX_EEEEENS5_IJNS4_10UnderscoreES10_S10_EEEEENS4_13SM90_TMA_LOADENS4_14ComposedLayoutINS4_7SwizzleILi3ELi4ELi3EEENS4_18smem_ptr_flag_bitsILi16EEENSU_INS5_IJNSA_ILi8EEENSA_ILi64EEEEEENS5_IJS1A_SB_EEEEEEEvNS4_8identityES13_S1E_vS1F_EENS_8epilogue10collective6detail29Sm90TmaWarpSpecializedAdapterINS1I_15DefaultEpilogueISJ_SK_SK_NS1H_6thread17LinearCombinationISJ_Li1EffLNS1M_9ScaleType4KindE0ELNS_15FloatRoundStyleE2ESJ_EENS1_15EpilogueDefaultEEEEEvvEEEEvNT_6ParamsE)
        /*0014*/ 	.word	0x00000000


	//----- nvinfo : EIATTR_MIN_STACK_SIZE
	.align		4
.L_17:
        /*0018*/ 	.byte	0x04, 0x12
        /*001a*/ 	.short	(.L_19 - .L_18)
	.align		4
.L_18:
        /*001c*/ 	.word	index@(_ZN7cutlass13device_kernelINS_4gemm6kernel13GemmUniversalIN4cute5tupleIJiiiiEEENS1_10collective13CollectiveMmaINS1_34MainloopSm90TmaGmmaWarpSpecializedILi4ENS5_IJNS4_1CILi1EEESB_SB_EEENS1_35KernelTmaWarpSpecializedCooperativeEEENS5_IJNSA_ILi192EEENSA_ILi16EEENSA_ILi128EEEEEENS_6half_tENS5_IJlSB_lEEESJ_SK_NS4_8TiledMMAINS4_8MMA_AtomIJNS4_4SM904GMMA25MMA_64x16x16_F32F16F16_SSILNSO_5MajorE0ELSQ_0ELNSO_7ScaleInE1ELSR_1EEEEEENS4_6LayoutINS5_IJNSA_ILi2EEESB_SB_EEENS5_IJSB_NSA_ILi0EEESX_EEEEENS5_IJNS4_10UnderscoreES10_S10_EEEEENS4_13SM90_TMA_LOADENS4_14ComposedLayoutINS4_7SwizzleILi3ELi4ELi3EEENS4_18smem_ptr_flag_bitsILi16EEENSU_INS5_IJNSA_ILi8EEENSA_ILi64EEEEEENS5_IJS1A_SB_EEEEEEEvNS4_8identityES13_S1E_vS1F_EENS_8epilogue10collective6detail29Sm90TmaWarpSpecializedAdapterINS1I_15DefaultEpilogueISJ_SK_SK_NS1H_6thread17LinearCombinationISJ_Li1EffLNS1M_9ScaleType4KindE0ELNS_15FloatRoundStyleE2ESJ_EENS1_15EpilogueDefaultEEEEEvvEEEEvNT_6ParamsE)
        /*0020*/ 	.word	0x00000000
.L_19:


//--------------------- .nv.compat                --------------------------
	.section	.nv.compat,"",@"SHT_CUDA_COMPAT_INFO"
	.align	4
        /*0000*/ 	.byte	0x02, 0x09, 0x01, 0x00, 0x02, 0x02, 0x04, 0x00, 0x02, 0x05, 0x05, 0x00, 0x03, 0x07, 0x01, 0x01
        /*0010*/ 	.byte	0x02, 0x03, 0x01, 0x00, 0x02, 0x06, 0x01, 0x00, 0x04, 0x0b, 0x08, 0x00, 0x00, 0x00, 0x00, 0x00
        /*0020*/ 	.byte	0x00, 0x00, 0x00, 0x00


//--------------------- .nv.info._ZN7cutlass13device_kernelINS_4gemm6kernel13GemmUniversalIN4cute5tupleIJiiiiEEENS1_10collective13CollectiveMmaINS1_34MainloopSm90TmaGmmaWarpSpecializedILi4ENS5_IJNS4_1CILi1EEESB_SB_EEENS1_35KernelTmaWarpSpecializedCooperativeEEENS5_IJNSA_ILi192EEENSA_ILi16EEENSA_ILi128EEEEEENS_6half_tENS5_IJlSB_lEEESJ_SK_NS4_8TiledMMAINS4_8MMA_AtomIJNS4_4SM904GMMA25MMA_64x16x16_F32F16F16_SSILNSO_5MajorE0ELSQ_0ELNSO_7ScaleInE1ELSR_1EEEEEENS4_6LayoutINS5_IJNSA_ILi2EEESB_SB_EEENS5_IJSB_NSA_ILi0EEESX_EEEEENS5_IJNS4_10UnderscoreES10_S10_EEEEENS4_13SM90_TMA_LOADENS4_14ComposedLayoutINS4_7SwizzleILi3ELi4ELi3EEENS4_18smem_ptr_flag_bitsILi16EEENSU_INS5_IJNSA_ILi8EEENSA_ILi64EEEEEENS5_IJS1A_SB_EEEEEEEvNS4_8identityES13_S1E_vS1F_EENS_8epilogue10collective6detail29Sm90TmaWarpSpecializedAdapterINS1I_15DefaultEpilogueISJ_SK_SK_NS1H_6thread17LinearCombinationISJ_Li1EffLNS1M_9ScaleType4KindE0ELNS_15FloatRoundStyleE2ESJ_EENS1_15EpilogueDefaultEEEEEvvEEEEvNT_6ParamsE --------------------------
	.section	.nv.info._ZN7cutlass13device_kernelINS_4gemm6kernel13GemmUniversalIN4cute5tupleIJiiiiEEENS1_10collective13CollectiveMmaINS1_34MainloopSm90TmaGmmaWarpSpecializedILi4ENS5_IJNS4_1CILi1EEESB_SB_EEENS1_35KernelTmaWarpSpecializedCooperativeEEENS5_IJNSA_ILi192EEENSA_ILi16EEENSA_ILi128EEEEEENS_6half_tENS5_IJlSB_lEEESJ_SK_NS4_8TiledMMAINS4_8MMA_AtomIJNS4_4SM904GMMA25MMA_64x16x16_F32F16F16_SSILNSO_5MajorE0ELSQ_0ELNSO_7ScaleInE1ELSR_1EEEEEENS4_6LayoutINS5_IJNSA_ILi2EEESB_SB_EEENS5_IJSB_NSA_ILi0EEESX_EEEEENS5_IJNS4_10UnderscoreES10_S10_EEEEENS4_13SM90_TMA_LOADENS4_14ComposedLayoutINS4_7SwizzleILi3ELi4ELi3EEENS4_18smem_ptr_flag_bitsILi16EEENSU_INS5_IJNSA_ILi8EEENSA_ILi64EEEEEENS5_IJS1A_SB_EEEEEEEvNS4_8identityES13_S1E_vS1F_EENS_8epilogue10collective6detail29Sm90TmaWarpSpecializedAdapterINS1I_15DefaultEpilogueISJ_SK_SK_NS1H_6thread17LinearCombinationISJ_Li1EffLNS1M_9ScaleType4KindE0ELNS_15FloatRoundStyleE2ESJ_EENS1_15EpilogueDefaultEEEEEvvEEEEvNT_6ParamsE,"",@"SHT_CUDA_INFO"
	.sectionflags	@""
	.align	4


	//----- nvinfo : EIATTR_CUDA_API_VERSION
	.align		4
        /*0000*/ 	.byte	0x04, 0x37
        /*0002*/ 	.short	(.L_21 - .L_20)
.L_20:
        /*0004*/ 	.word	0x00000082


	//----- nvinfo : EIATTR_KPARAM_INFO
	.align		4
.L_21:
        /*0008*/ 	.byte	0x04, 0x17
        /*000a*/ 	.short	(.L_23 - .L_22)
.L_22:
        /*000c*/ 	.word	0x00000000
        /*0010*/ 	.short	0x0000
        /*0012*/ 	.short	0x0070
        /*0014*/ 	.byte	0x00, 0xf0, 0x01, 0x10


	//----- nvinfo : EIATTR_SPARSE_MMA_MASK
	.align		4
.L_23:
        /*0018*/ 	.byte	0x03, 0x50
        /*001a*/ 	.short	0x0000


	//----- nvinfo : EIATTR_MAXREG_COUNT
	.align		4
        /*001c*/ 	.byte	0x03, 0x1b
        /*001e*/ 	.short	0x00a8


	//----- nvinfo : EIATTR_NUM_BARRIERS
	.align		4
        /*0020*/ 	.byte	0x02, 0x4c
        /*0022*/ 	.byte	0x01
	.zero		1


	//----- nvinfo : EIATTR_EXTERNS
	.align		4
        /*0024*/ 	.byte	0x04, 0x0f
        /*0026*/ 	.short	(.L_25 - .L_24)


	//   ....[0]....
	.align		4
.L_24:
        /*0028*/ 	.word	index@(__assertfail)


	//----- nvinfo : EIATTR_MERCURY_ISA_VERSION
	.align		4
.L_25:
        /*002c*/ 	.byte	0x03, 0x5f
        /*002e*/ 	.short	0x0101


	//----- nvinfo : EIATTR_INT_WARP_WIDE_INSTR_OFFSETS
	.align		4
        /*0030*/ 	.byte	0x04, 0x31
        /*0032*/ 	.short	(.L_27 - .L_26)


	//   ....[0]....
.L_26:
        /*0034*/ 	.word	0x000003a0


	//   ....[1]....
        /*0038*/ 	.word	0x000003b0


	//   ....[2]....
        /*003c*/ 	.word	0x000004b0


	//----- nvinfo : EIATTR_COOP_GROUP_MASK_REGIDS
	.align		4
.L_27:
        /*0040*/ 	.byte	0x04, 0x29
        /*0042*/ 	.short	(.L_29 - .L_28)


	//   ....[0]....
.L_28:
        /*0044*/ 	.word	0xffffffff


	//   ....[1]....
        /*0048*/ 	.word	0xffffffff


	//   ....[2]....
        /*004c*/ 	.word	0xffffffff


	//   ....[3]....
        /*0050*/ 	.word	0xffffffff


	//   ....[4]....
        /*0054*/ 	.word	0xffffffff


	//----- nvinfo : EIATTR_COOP_GROUP_INSTR_OFFSETS
	.align		4
.L_29:
        /*0058*/ 	.byte	0x04, 0x28
        /*005a*/ 	.short	(.L_31 - .L_30)


	//   ....[0]....
.L_30:
        /*005c*/ 	.word	0x00000060


	//   ....[1]....
        /*0060*/ 	.word	0x00000070


	//   ....[2]....
        /*0064*/ 	.word	0x00000130


	//   ....[3]....
        /*0068*/ 	.word	0x000002c0


	//   ....[4]....
        /*006c*/ 	.word	0x000010d0


	//----- nvinfo : EIATTR_REG_RECONFIG
	.align		4
.L_31:
        /*0070*/ 	.byte	0x01, 0x54
	.zero		2


	//----- nvinfo : EIATTR_SYSCALL_OFFSETS
	.align		4
        /*0074*/ 	.byte	0x04, 0x46
        /*0076*/ 	.short	(.L_33 - .L_32)


	//   ....[0]....
.L_32:
        /*0078*/ 	.word	0x000012a0


	//----- nvinfo : EIATTR_MBARRIER_INSTR_OFFSETS
	.align		4
.L_33:
        /*007c*/ 	.byte	0x04, 0x39
        /*007e*/ 	.short	(.L_35 - .L_34)


	//   ....[0]....
.L_34:
        /*0080*/ 	.word	0x00000230
        /*0084*/ 	.word	0x000000ff
        /*0088*/ 	.word	0x00000000
        /*008c*/ 	.short	0x0100
        /*008e*/ 	.byte	0x08
	.zero		1


	//   ....[1]....
        /*0090*/ 	.word	0x00000240
        /*0094*/ 	.word	0x000000ff
        /*0098*/ 	.word	0x00000020
        /*009c*/ 	.short	0x0100
        /*009e*/ 	.byte	0x08
	.zero		1


	//   ....[2]....
        /*00a0*/ 	.word	0x00000250
        /*00a4*/ 	.word	0x000000ff
        /*00a8*/ 	.word	0x00000008
        /*00ac*/ 	.short	0x0100
        /*00ae*/ 	.byte	0x08
	.zero		1


	//   ....[3]....
        /*00b0*/ 	.word	0x00000260
        /*00b4*/ 	.word	0x000000ff
        /*00b8*/ 	.word	0x00000028
        /*00bc*/ 	.short	0x0100
        /*00be*/ 	.byte	0x08
	.zero		1


	//   ....[4]....
        /*00c0*/ 	.word	0x00000270
        /*00c4*/ 	.word	0x000000ff
        /*00c8*/ 	.word	0x00000010
        /*00cc*/ 	.short	0x0100
        /*00ce*/ 	.byte	0x08
	.zero		1


	//   ....[5]....
        /*00d0*/ 	.word	0x00000280
        /*00d4*/ 	.word	0x000000ff
        /*00d8*/ 	.word	0x00000030
        /*00dc*/ 	.short	0x0100
        /*00de*/ 	.byte	0x08
	.zero		1


	//   ....[6]....
        /*00e0*/ 	.word	0x00000290
        /*00e4*/ 	.word	0x000000ff
        /*00e8*/ 	.word	0x00000018
        /*00ec*/ 	.short	0x0100
        /*00ee*/ 	.byte	0x08
	.zero		1


	//   ....[7]....
        /*00f0*/ 	.word	0x000002a0
        /*00f4*/ 	.word	0x000000ff
        /*00f8*/ 	.word	0x00000038
        /*00fc*/ 	.short	0x0100
        /*00fe*/ 	.byte	0x08
	.zero		1


	//   ....[8]....
        /*0100*/ 	.word	0x00000530
        /*0104*/ 	.word	0x000000ff
        /*0108*/ 	.word	0x00000050
        /*010c*/ 	.short	0x0100
        /*010e*/ 	.byte	0x08
	.zero		1


	//   ....[9]....
        /*0110*/ 	.word	0x000005c0
        /*0114*/ 	.word	0x000000ff
        /*0118*/ 	.word	0x00000058
        /*011c*/ 	.short	0x0100
        /*011e*/ 	.byte	0x08
	.zero		1


	//   ....[10]....
        /*0120*/ 	.word	0x00001320
        /*0124*/ 	.word	0x00000003
        /*0128*/ 	.word	0x00000000
        /*012c*/ 	.short	0x010a
        /*012e*/ 	.byte	0x3f
	.zero		1


	//   ....[11]....
        /*0130*/ 	.word	0x00001360
        /*0134*/ 	.word	0x00000003
        /*0138*/ 	.word	0x00000000
        /*013c*/ 	.short	0x010a
        /*013e*/ 	.byte	0x3f
	.zero		1


	//   ....[12]....
        /*0140*/ 	.word	0x00001bc0
        /*0144*/ 	.word	0x000000ff
        /*0148*/ 	.word	0x00000000
        /*014c*/ 	.short	0x010a
        /*014e*/ 	.byte	0x08
	.zero		1


	//   ....[13]....
        /*0150*/ 	.word	0x00001c00
        /*0154*/ 	.word	0x000000ff
        /*0158*/ 	.word	0x00000000
        /*015c*/ 	.short	0x010a
        /*015e*/ 	.byte	0x08
	.zero		1


	//   ....[14]....
        /*0160*/ 	.word	0x00002320
        /*0164*/ 	.word	0x000000ff
        /*0168*/ 	.word	0x00000000
        /*016c*/ 	.short	0x0101
        /*016e*/ 	.byte	0x07
	.zero		1


	//   ....[15]....
        /*0170*/ 	.word	0x00002500
        /*0174*/ 	.word	0x000000ff
        /*0178*/ 	.word	0x00000000
        /*017c*/ 	.short	0x0101
        /*017e*/ 	.byte	0x04
	.zero		1


	//   ....[16]....
        /*0180*/ 	.word	0x00004c30
        /*0184*/ 	.word	0x0000000e
        /*0188*/ 	.word	0x00000020
        /*018c*/ 	.short	0x010a
        /*018e*/ 	.byte	0x3f
	.zero		1


	//   ....[17]....
        /*0190*/ 	.word	0x000050b0
        /*0194*/ 	.word	0x00000005
        /*0198*/ 	.word	0x00000058
        /*019c*/ 	.short	0x0101
        /*019e*/ 	.byte	0x3f
	.zero		1


	//   ....[18]....
        /*01a0*/ 	.word	0x000057c0
        /*01a4*/ 	.word	0x00000007
        /*01a8*/ 	.word	0x00000000
        /*01ac*/ 	.short	0x010a
        /*01ae*/ 	.byte	0x3f
	.zero		1


	//   ....[19]....
        /*01b0*/ 	.word	0x00005840
        /*01b4*/ 	.word	0x00000008
        /*01b8*/ 	.word	0x00000000
        /*01bc*/ 	.short	0x010a
        /*01be*/ 	.byte	0x3f
	.zero		1


	//   ....[20]....
        /*01c0*/ 	.word	0x000058d0
        /*01c4*/ 	.word	0x0000000b
        /*01c8*/ 	.word	0x00000000
        /*01cc*/ 	.short	0x010a
        /*01ce*/ 	.byte	0x3f
	.zero		1


	//   ....[21]....
        /*01d0*/ 	.word	0x00005960
        /*01d4*/ 	.word	0x00000003
        /*01d8*/ 	.word	0x00000000
        /*01dc*/ 	.short	0x010a
        /*01de*/ 	.byte	0x3f
	.zero		1


	//   ....[22]....
        /*01e0*/ 	.word	0x000059c0
        /*01e4*/ 	.word	0x00000003
        /*01e8*/ 	.word	0x00000000
        /*01ec*/ 	.short	0x010a
        /*01ee*/ 	.byte	0x3f
	.zero		1


	//   ....[23]....
        /*01f0*/ 	.word	0x00005a20
        /*01f4*/ 	.word	0x00000004
        /*01f8*/ 	.word	0x00000000
        /*01fc*/ 	.short	0x010a
        /*01fe*/ 	.byte	0x3f
	.zero		1


	//   ....[24]....
        /*0200*/ 	.word	0x00005af0
        /*0204*/ 	.word	0x0000000e
        /*0208*/ 	.word	0x00000020
        /*020c*/ 	.short	0x010a
        /*020e*/ 	.byte	0x3f
	.zero		1


	//   ....[25]....
        /*0210*/ 	.word	0x00005bc0
        /*0214*/ 	.word	0x00000007
        /*0218*/ 	.word	0x00000000
        /*021c*/ 	.short	0x010a
        /*021e*/ 	.byte	0x3f
	.zero		1


	//   ....[26]....
        /*0220*/ 	.word	0x00005c10
        /*0224*/ 	.word	0x00000008
        /*0228*/ 	.word	0x00000000
        /*022c*/ 	.short	0x010a
        /*022e*/ 	.byte	0x3f
	.zero		1


	//   ....[27]....
        /*0230*/ 	.word	0x00005c60
        /*0234*/ 	.word	0x0000000b
        /*0238*/ 	.word	0x00000000
        /*023c*/ 	.short	0x010a
        /*023e*/ 	.byte	0x3f
	.zero		1


	//----- nvinfo : EIATTR_NUM_MBARRIERS
	.align		4
.L_35:
        /*0240*/ 	.byte	0x03, 0x38
        /*0242*/ 	.short	0x000a


	//----- nvinfo : EIATTR_EXIT_INSTR_OFFSETS
	.align		4
        /*0244*/ 	.byte	0x04, 0x1c
        /*0246*/ 	.short	(.L_37 - .L_36)


	//   ....[0]....
.L_36:
        /*0248*/ 	.word	0x00000660


	//   ....[1]....
        /*024c*/ 	.word	0x00000f30


	//   ....[2]....
        /*0250*/ 	.word	0x00004310


	//   ....[3]....
        /*0254*/ 	.word	0x00004940


	//   ....[4]....
        /*0258*/ 	.word	0x000059b0


	//----- nvinfo : EIATTR_MAX_THREADS
	.align		4
.L_37:
        /*025c*/ 	.byte	0x04, 0x05
        /*025e*/ 	.short	(.L_39 - .L_38)
.L_38:
        /*0260*/ 	.word	0x00000180
        /*0264*/ 	.word	0x00000001
        /*0268*/ 	.word	0x00000001


	//----- nvinfo : EIATTR_CRS_STACK_SIZE
	.align		4
.L_39:
        /*026c*/ 	.byte	0x04, 0x1e
        /*026e*/ 	.short	(.L_41 - .L_40)
.L_40:
        /*0270*/ 	.word	0x00000000


	//----- nvinfo : EIATTR_CBANK_PARAM_SIZE
	.align		4
.L_41:
        /*0274*/ 	.byte	0x03, 0x19
        /*0276*/ 	.short	0x0470


	//----- nvinfo : EIATTR_PARAM_CBANK
	.align		4
        /*0278*/ 	.byte	0x04, 0x0a
        /*027a*/ 	.short	(.L_43 - .L_42)
	.align		4
.L_42:
        /*027c*/ 	.word	index@(.nv.constant0._ZN7cutlass13device_kernelINS_4gemm6kernel13GemmUniversalIN4cute5tupleIJiiiiEEENS1_10collective13CollectiveMmaINS1_34MainloopSm90TmaGmmaWarpSpecializedILi4ENS5_IJNS4_1CILi1EEESB_SB_EEENS1_35KernelTmaWarpSpecializedCooperativeEEENS5_IJNSA_ILi192EEENSA_ILi16EEENSA_ILi128EEEEEENS_6half_tENS5_IJlSB_lEEESJ_SK_NS4_8TiledMMAINS4_8MMA_AtomIJNS4_4SM904GMMA25MMA_64x16x16_F32F16F16_SSILNSO_5MajorE0ELSQ_0ELNSO_7ScaleInE1ELSR_1EEEEEENS4_6LayoutINS5_IJNSA_ILi2EEESB_SB_EEENS5_IJSB_NSA_ILi0EEESX_EEEEENS5_IJNS4_10UnderscoreES10_S10_EEEEENS4_13SM90_TMA_LOADENS4_14ComposedLayoutINS4_7SwizzleILi3ELi4ELi3EEENS4_18smem_ptr_flag_bitsILi16EEENSU_INS5_IJNSA_ILi8EEENSA_ILi64EEEEEENS5_IJS1A_SB_EEEEEEEvNS4_8identityES13_S1E_vS1F_EENS_8epilogue10collective6detail29Sm90TmaWarpSpecializedAdapterINS1I_15DefaultEpilogueISJ_SK_SK_NS1H_6thread17LinearCombinationISJ_Li1EffLNS1M_9ScaleType4KindE0ELNS_15FloatRoundStyleE2ESJ_EENS1_15EpilogueDefaultEEEEEvvEEEEvNT_6ParamsE)
        /*0280*/ 	.short	0x0210
        /*0282*/ 	.short	0x0470


	//----- nvinfo : EIATTR_SW_WAR
	.align		4
.L_43:
        /*0284*/ 	.byte	0x04, 0x36
        /*0286*/ 	.short	(.L_45 - .L_44)
.L_44:
        /*0288*/ 	.word	0x00000008
.L_45:


//--------------------- .nv.callgraph             --------------------------
	.section	.nv.callgraph,"",@"SHT_CUDA_CALLGRAPH"
	.align	4
	.sectionentsize	8
	.align		4
        /*0000*/ 	.word	0x00000000
	.align		4
        /*0004*/ 	.word	0xffffffff
	.align		4
        /*0008*/ 	.word	index@(_ZN7cutlass13device_kernelINS_4gemm6kernel13GemmUniversalIN4cute5tupleIJiiiiEEENS1_10collective13CollectiveMmaINS1_34MainloopSm90TmaGmmaWarpSpecializedILi4ENS5_IJNS4_1CILi1EEESB_SB_EEENS1_35KernelTmaWarpSpecializedCooperativeEEENS5_IJNSA_ILi192EEENSA_ILi16EEENSA_ILi128EEEEEENS_6half_tENS5_IJlSB_lEEESJ_SK_NS4_8TiledMMAINS4_8MMA_AtomIJNS4_4SM904GMMA25MMA_64x16x16_F32F16F16_SSILNSO_5MajorE0ELSQ_0ELNSO_7ScaleInE1ELSR_1EEEEEENS4_6LayoutINS5_IJNSA_ILi2EEESB_SB_EEENS5_IJSB_NSA_ILi0EEESX_EEEEENS5_IJNS4_10UnderscoreES10_S10_EEEEENS4_13SM90_TMA_LOADENS4_14ComposedLayoutINS4_7SwizzleILi3ELi4ELi3EEENS4_18smem_ptr_flag_bitsILi16EEENSU_INS5_IJNSA_ILi8EEENSA_ILi64EEEEEENS5_IJS1A_SB_EEEEEEEvNS4_8identityES13_S1E_vS1F_EENS_8epilogue10collective6detail29Sm90TmaWarpSpecializedAdapterINS1I_15DefaultEpilogueISJ_SK_SK_NS1H_6thread17LinearCombinationISJ_Li1EffLNS1M_9ScaleType4KindE0ELNS_15FloatRoundStyleE2ESJ_EENS1_15EpilogueDefaultEEEEEvvEEEEvNT_6ParamsE)
	.align		4
        /*000c*/ 	.word	index@(__assertfail)
	.align		4
        /*0010*/ 	.word	0x00000000
	.align		4
        /*0014*/ 	.word	0xfffffffe
	.align		4
        /*0018*/ 	.word	0x00000000
	.align		4
        /*001c*/ 	.word	0xfffffffd
	.align		4
        /*0020*/ 	.word	0x00000000
	.align		4
        /*0024*/ 	.word	0xfffffffc


//--------------------- .nv.constant4             --------------------------
	.section	.nv.constant4,"a",@progbits
	.align	8
	.align		8
.nv.constant4:
        /*0000*/ 	.dword	__assertfail
	.align		8
        /*0008*/ 	.dword	__unnamed_1
	.align		8
        /*0010*/ 	.dword	_ZN39_INTERNAL_ce56cee3_4_k_cu_dcf1d694_63174cuda3std3__45__cpo5beginE
	.align		8
        /*0018*/ 	.dword	_ZN39_INTERNAL_ce56cee3_4_k_cu_dcf1d694_63174cuda3std3__45__cpo3endE
	.align		8
        /*0020*/ 	.dword	_ZN39_INTERNAL_ce56cee3_4_k_cu_dcf1d694_63174cuda3std3__45__cpo6cbeginE
	.align		8
        /*0028*/ 	.dword	_ZN39_INTERNAL_ce56cee3_4_k_cu_dcf1d694_63174cuda3std3__45__cpo4cendE
	.align		8
        /*0030*/ 	.dword	_ZN39_INTERNAL_ce56cee3_4_k_cu_dcf1d694_63174cuda3std3__441_GLOBAL__N__ce56cee3_4_k_cu_dcf1d694_63176ignoreE
	.align		8
        /*0038*/ 	.dword	_ZN39_INTERNAL_ce56cee3_4_k_cu_dcf1d694_63174cuda3std3__419piecewise_constructE
	.align		8
        /*0040*/ 	.dword	_ZN39_INTERNAL_ce56cee3_4_k_cu_dcf1d694_63174cuda3std3__48in_placeE
	.align		8
        /*0048*/ 	.dword	_ZN39_INTERNAL_ce56cee3_4_k_cu_dcf1d694_63174cuda3std6ranges3__45__cpo4swapE
	.align		8
        /*0050*/ 	.dword	_ZN39_INTERNAL_ce56cee3_4_k_cu_dcf1d694_63174cuda3std6ranges3__45__cpo9iter_moveE
	.align		8
        /*0058*/ 	.dword	_ZN39_INTERNAL_ce56cee3_4_k_cu_dcf1d694_63174cute7productE
	.align		8
        /*0060*/ 	.dword	_ZN39_INTERNAL_ce56cee3_4_k_cu_dcf1d694_63174cute1_E
	.align		8
        /*0068*/ 	.dword	$str$22
	.align		8
        /*0070*/ 	.dword	$str$23


//--------------------- .text._ZN7cutlass13device_kernelINS_4gemm6kernel13GemmUniversalIN4cute5tupleIJiiiiEEENS1_10collective13CollectiveMmaINS1_34MainloopSm90TmaGmmaWarpSpecializedILi4ENS5_IJNS4_1CILi1EEESB_SB_EEENS1_35KernelTmaWarpSpecializedCooperativeEEENS5_IJNSA_ILi192EEENSA_ILi16EEENSA_ILi128EEEEEENS_6half_tENS5_IJlSB_lEEESJ_SK_NS4_8TiledMMAINS4_8MMA_AtomIJNS4_4SM904GMMA25MMA_64x16x16_F32F16F16_SSILNSO_5MajorE0ELSQ_0ELNSO_7ScaleInE1ELSR_1EEEEEENS4_6LayoutINS5_IJNSA_ILi2EEESB_SB_EEENS5_IJSB_NSA_ILi0EEESX_EEEEENS5_IJNS4_10UnderscoreES10_S10_EEEEENS4_13SM90_TMA_LOADENS4_14ComposedLayoutINS4_7SwizzleILi3ELi4ELi3EEENS4_18smem_ptr_flag_bitsILi16EEENSU_INS5_IJNSA_ILi8EEENSA_ILi64EEEEEENS5_IJS1A_SB_EEEEEEEvNS4_8identityES13_S1E_vS1F_EENS_8epilogue10collective6detail29Sm90TmaWarpSpecializedAdapterINS1I_15DefaultEpilogueISJ_SK_SK_NS1H_6thread17LinearCombinationISJ_Li1EffLNS1M_9ScaleType4KindE0ELNS_15FloatRoundStyleE2ESJ_EENS1_15EpilogueDefaultEEEEEvvEEEEvNT_6ParamsE --------------------------
	.section	.text._ZN7cutlass13device_kernelINS_4gemm6kernel13GemmUniversalIN4cute5tupleIJiiiiEEENS1_10collective13CollectiveMmaINS1_34MainloopSm90TmaGmmaWarpSpecializedILi4ENS5_IJNS4_1CILi1EEESB_SB_EEENS1_35KernelTmaWarpSpecializedCooperativeEEENS5_IJNSA_ILi192EEENSA_ILi16EEENSA_ILi128EEEEEENS_6half_tENS5_IJlSB_lEEESJ_SK_NS4_8TiledMMAINS4_8MMA_AtomIJNS4_4SM904GMMA25MMA_64x16x16_F32F16F16_SSILNSO_5MajorE0ELSQ_0ELNSO_7ScaleInE1ELSR_1EEEEEENS4_6LayoutINS5_IJNSA_ILi2EEESB_SB_EEENS5_IJSB_NSA_ILi0EEESX_EEEEENS5_IJNS4_10UnderscoreES10_S10_EEEEENS4_13SM90_TMA_LOADENS4_14ComposedLayoutINS4_7SwizzleILi3ELi4ELi3EEENS4_18smem_ptr_flag_bitsILi16EEENSU_INS5_IJNSA_ILi8EEENSA_ILi64EEEEEENS5_IJS1A_SB_EEEEEEEvNS4_8identityES13_S1E_vS1F_EENS_8epilogue10collective6detail29Sm90TmaWarpSpecializedAdapterINS1I_15DefaultEpilogueISJ_SK_SK_NS1H_6thread17LinearCombinationISJ_Li1EffLNS1M_9ScaleType4KindE0ELNS_15FloatRoundStyleE2ESJ_EENS1_15EpilogueDefaultEEEEEvvEEEEvNT_6ParamsE,"ax",@progbits
	.align	128
.text._ZN7cutlass13device_kernelINS_4gemm6kernel13GemmUniversalIN4cute5tupleIJiiiiEEENS1_10collective13CollectiveMmaINS1_34MainloopSm90TmaGmmaWarpSpecializedILi4ENS5_IJNS4_1CILi1EEESB_SB_EEENS1_35KernelTmaWarpSpecializedCooperativeEEENS5_IJNSA_ILi192EEENSA_ILi16EEENSA_ILi128EEEEEENS_6half_tENS5_IJlSB_lEEESJ_SK_NS4_8TiledMMAINS4_8MMA_AtomIJNS4_4SM904GMMA25MMA_64x16x16_F32F16F16_SSILNSO_5MajorE0ELSQ_0ELNSO_7ScaleInE1ELSR_1EEEEEENS4_6LayoutINS5_IJNSA_ILi2EEESB_SB_EEENS5_IJSB_NSA_ILi0EEESX_EEEEENS5_IJNS4_10UnderscoreES10_S10_EEEEENS4_13SM90_TMA_LOADENS4_14ComposedLayoutINS4_7SwizzleILi3ELi4ELi3EEENS4_18smem_ptr_flag_bitsILi16EEENSU_INS5_IJNSA_ILi8EEENSA_ILi64EEEEEENS5_IJS1A_SB_EEEEEEEvNS4_8identityES13_S1E_vS1F_EENS_8epilogue10collective6detail29Sm90TmaWarpSpecializedAdapterINS1I_15DefaultEpilogueISJ_SK_SK_NS1H_6thread17LinearCombinationISJ_Li1EffLNS1M_9ScaleType4KindE0ELNS_15FloatRoundStyleE2ESJ_EENS1_15EpilogueDefaultEEEEEvvEEEEvNT_6ParamsE:
        .type           _ZN7cutlass13device_kernelINS_4gemm6kernel13GemmUniversalIN4cute5tupleIJiiiiEEENS1_10collective13CollectiveMmaINS1_34MainloopSm90TmaGmmaWarpSpecializedILi4ENS5_IJNS4_1CILi1EEESB_SB_EEENS1_35KernelTmaWarpSpecializedCooperativeEEENS5_IJNSA_ILi192EEENSA_ILi16EEENSA_ILi128EEEEEENS_6half_tENS5_IJlSB_lEEESJ_SK_NS4_8TiledMMAINS4_8MMA_AtomIJNS4_4SM904GMMA25MMA_64x16x16_F32F16F16_SSILNSO_5MajorE0ELSQ_0ELNSO_7ScaleInE1ELSR_1EEEEEENS4_6LayoutINS5_IJNSA_ILi2EEESB_SB_EEENS5_IJSB_NSA_ILi0EEESX_EEEEENS5_IJNS4_10UnderscoreES10_S10_EEEEENS4_13SM90_TMA_LOADENS4_14ComposedLayoutINS4_7SwizzleILi3ELi4ELi3EEENS4_18smem_ptr_flag_bitsILi16EEENSU_INS5_IJNSA_ILi8EEENSA_ILi64EEEEEENS5_IJS1A_SB_EEEEEEEvNS4_8identityES13_S1E_vS1F_EENS_8epilogue10collective6detail29Sm90TmaWarpSpecializedAdapterINS1I_15DefaultEpilogueISJ_SK_SK_NS1H_6thread17LinearCombinationISJ_Li1EffLNS1M_9ScaleType4KindE0ELNS_15FloatRoundStyleE2ESJ_EENS1_15EpilogueDefaultEEEEEvvEEEEvNT_6ParamsE,@function
        .size           _ZN7cutlass13device_kernelINS_4gemm6kernel13GemmUniversalIN4cute5tupleIJiiiiEEENS1_10collective13CollectiveMmaINS1_34MainloopSm90TmaGmmaWarpSpecializedILi4ENS5_IJNS4_1CILi1EEESB_SB_EEENS1_35KernelTmaWarpSpecializedCooperativeEEENS5_IJNSA_ILi192EEENSA_ILi16EEENSA_ILi128EEEEEENS_6half_tENS5_IJlSB_lEEESJ_SK_NS4_8TiledMMAINS4_8MMA_AtomIJNS4_4SM904GMMA25MMA_64x16x16_F32F16F16_SSILNSO_5MajorE0ELSQ_0ELNSO_7ScaleInE1ELSR_1EEEEEENS4_6LayoutINS5_IJNSA_ILi2EEESB_SB_EEENS5_IJSB_NSA_ILi0EEESX_EEEEENS5_IJNS4_10UnderscoreES10_S10_EEEEENS4_13SM90_TMA_LOADENS4_14ComposedLayoutINS4_7SwizzleILi3ELi4ELi3EEENS4_18smem_ptr_flag_bitsILi16EEENSU_INS5_IJNSA_ILi8EEENSA_ILi64EEEEEENS5_IJS1A_SB_EEEEEEEvNS4_8identityES13_S1E_vS1F_EENS_8epilogue10collective6detail29Sm90TmaWarpSpecializedAdapterINS1I_15DefaultEpilogueISJ_SK_SK_NS1H_6thread17LinearCombinationISJ_Li1EffLNS1M_9ScaleType4KindE0ELNS_15FloatRoundStyleE2ESJ_EENS1_15EpilogueDefaultEEEEEvvEEEEvNT_6ParamsE,(.L_x_96 - _ZN7cutlass13device_kernelINS_4gemm6kernel13GemmUniversalIN4cute5tupleIJiiiiEEENS1_10collective13CollectiveMmaINS1_34MainloopSm90TmaGmmaWarpSpecializedILi4ENS5_IJNS4_1CILi1EEESB_SB_EEENS1_35KernelTmaWarpSpecializedCooperativeEEENS5_IJNSA_ILi192EEENSA_ILi16EEENSA_ILi128EEEEEENS_6half_tENS5_IJlSB_lEEESJ_SK_NS4_8TiledMMAINS4_8MMA_AtomIJNS4_4SM904GMMA25MMA_64x16x16_F32F16F16_SSILNSO_5MajorE0ELSQ_0ELNSO_7ScaleInE1ELSR_1EEEEEENS4_6LayoutINS5_IJNSA_ILi2EEESB_SB_EEENS5_IJSB_NSA_ILi0EEESX_EEEEENS5_IJNS4_10UnderscoreES10_S10_EEEEENS4_13SM90_TMA_LOADENS4_14ComposedLayoutINS4_7SwizzleILi3ELi4ELi3EEENS4_18smem_ptr_flag_bitsILi16EEENSU_INS5_IJNSA_ILi8EEENSA_ILi64EEEEEENS5_IJS1A_SB_EEEEEEEvNS4_8identityES13_S1E_vS1F_EENS_8epilogue10collective6detail29Sm90TmaWarpSpecializedAdapterINS1I_15DefaultEpilogueISJ_SK_SK_NS1H_6thread17LinearCombinationISJ_Li1EffLNS1M_9ScaleType4KindE0ELNS_15FloatRoundStyleE2ESJ_EENS1_15EpilogueDefaultEEEEEvvEEEEvNT_6ParamsE)
        .other          _ZN7cutlass13device_kernelINS_4gemm6kernel13GemmUniversalIN4cute5tupleIJiiiiEEENS1_10collective13CollectiveMmaINS1_34MainloopSm90TmaGmmaWarpSpecializedILi4ENS5_IJNS4_1CILi1EEESB_SB_EEENS1_35KernelTmaWarpSpecializedCooperativeEEENS5_IJNSA_ILi192EEENSA_ILi16EEENSA_ILi128EEEEEENS_6half_tENS5_IJlSB_lEEESJ_SK_NS4_8TiledMMAINS4_8MMA_AtomIJNS4_4SM904GMMA25MMA_64x16x16_F32F16F16_SSILNSO_5MajorE0ELSQ_0ELNSO_7ScaleInE1ELSR_1EEEEEENS4_6LayoutINS5_IJNSA_ILi2EEESB_SB_EEENS5_IJSB_NSA_ILi0EEESX_EEEEENS5_IJNS4_10UnderscoreES10_S10_EEEEENS4_13SM90_TMA_LOADENS4_14ComposedLayoutINS4_7SwizzleILi3ELi4ELi3EEENS4_18smem_ptr_flag_bitsILi16EEENSU_INS5_IJNSA_ILi8EEENSA_ILi64EEEEEENS5_IJS1A_SB_EEEEEEEvNS4_8identityES13_S1E_vS1F_EENS_8epilogue10collective6detail29Sm90TmaWarpSpecializedAdapterINS1I_15DefaultEpilogueISJ_SK_SK_NS1H_6thread17LinearCombinationISJ_Li1EffLNS1M_9ScaleType4KindE0ELNS_15FloatRoundStyleE2ESJ_EENS1_15EpilogueDefaultEEEEEvvEEEEvNT_6ParamsE,@"STO_CUDA_ENTRY STV_DEFAULT"
_ZN7cutlass13device_kernelINS_4gemm6kernel13GemmUniversalIN4cute5tupleIJiiiiEEENS1_10collective13CollectiveMmaINS1_34MainloopSm90TmaGmmaWarpSpecializedILi4ENS5_IJNS4_1CILi1EEESB_SB_EEENS1_35KernelTmaWarpSpecializedCooperativeEEENS5_IJNSA_ILi192EEENSA_ILi16EEENSA_ILi128EEEEEENS_6half_tENS5_IJlSB_lEEESJ_SK_NS4_8TiledMMAINS4_8MMA_AtomIJNS4_4SM904GMMA25MMA_64x16x16_F32F16F16_SSILNSO_5MajorE0ELSQ_0ELNSO_7ScaleInE1ELSR_1EEEEEENS4_6LayoutINS5_IJNSA_ILi2EEESB_SB_EEENS5_IJSB_NSA_ILi0EEESX_EEEEENS5_IJNS4_10UnderscoreES10_S10_EEEEENS4_13SM90_TMA_LOADENS4_14ComposedLayoutINS4_7SwizzleILi3ELi4ELi3EEENS4_18smem_ptr_flag_bitsILi16EEENSU_INS5_IJNSA_ILi8EEENSA_ILi64EEEEEENS5_IJS1A_SB_EEEEEEEvNS4_8identityES13_S1E_vS1F_EENS_8epilogue10collective6detail29Sm90TmaWarpSpecializedAdapterINS1I_15DefaultEpilogueISJ_SK_SK_NS1H_6thread17LinearCombinationISJ_Li1EffLNS1M_9ScaleType4KindE0ELNS_15FloatRoundStyleE2ESJ_EENS1_15EpilogueDefaultEEEEEvvEEEEvNT_6ParamsE:
[----:B------:R-:W0:Y:S01]  /*0000*/  LDC R1, c[0x0][0x28] ;  /* 0x00000a00ff017b82 */ /* 0x000e220000000800 */
[----:B------:R-:W1:Y:S01]  /*0010*/  S2R R18, SR_TID.X ;  /* 0x0000000000127919 */ /* 0x000e620000002100 */
[----:B------:R-:W-:Y:S01]  /*0020*/  ELECT P0, URZ, PT ;  /* 0x00000000003f782f */ /* 0x000fe20003800000 */
[----:B------:R-:W-:Y:S01]  /*0030*/  BSSY B0, `(.L_x_0) ;  /* 0x000000f000007945 */ /* 0x000fe20003800000 */
[--C-:B-1----:R-:W-:Y:S02]  /*0040*/  SHF.R.U32.HI R0, RZ, 0x5, R18.reuse ;  /* 0x00000005ff007819 */ /* 0x102fe40000011612 */
[----:B------:R-:W-:-:S03]  /*0050*/  SHF.R.U32.HI R14, RZ, 0x7, R18 ;  /* 0x00000007ff0e7819 */ /* 0x000fc60000011612 */
[----:B------:R-:W1:Y:S04]  /*0060*/  SHFL.IDX PT, R7, R0, RZ, 0x1f ;  /* 0x00001fff00077589 */ /* 0x000e6800000e0000 */
[----:B------:R2:W3:Y:S01]  /*0070*/  SHFL.IDX PT, R8, R14, RZ, 0x1f ;  /* 0x00001fff0e087589 */ /* 0x0004e200000e0000 */
[----:B-1----:R-:W-:-:S13]  /*0080*/  ISETP.NE.OR P0, PT, R7, RZ, !P0 ;  /* 0x000000ff0700720c */ /* 0x002fda0004705670 */
[----:B0-23--:R-:W-:Y:S05]  /*0090*/  @P0 BRA `(.L_x_1) ;  /* 0x0000000000200947 */ /* 0x00dfea0003800000 */
[----:B------:R-:W-:Y:S02]  /*00a0*/  ULDC.64 UR4, c[0x0][0x198] ;  /* 0x0000660000047ab9 */ /* 0x000fe40000000a00 */
[----:B------:R-:W-:Y:S02]  /*00b0*/  UIADD3 UR6, UP0, UR4, 0xf0, URZ ;  /* 0x000000f004067890 */ /* 0x000fe4000ff1e03f */
[----:B------:R-:W-:Y:S02]  /*00c0*/  UIADD3 UR4, UP1, UR4, 0x1f0, URZ ;  /* 0x000001f004047890 */ /* 0x000fe4000ff3e03f */
[----:B------:R-:W-:Y:S02]  /*00d0*/  UIADD3.X UR7, URZ, UR5, URZ, UP0, !UPT ;  /* 0x000000053f077290 */ /* 0x000fe400087fe43f */
[----:B------:R-:W-:-:S07]  /*00e0*/  UIADD3.X UR5, URZ, UR5, URZ, UP1, !UPT ;  /* 0x000000053f057290 */ /* 0x000fce0008ffe43f */
[----:B------:R0:W-:Y:S02]  /*00f0*/  UTMACCTL.PF [UR6] ;  /* 0x00000000060079b9 */ /* 0x0001e40008040000 */
[----:B------:R0:W-:Y:S02]  /*0100*/  UTMACCTL.PF [UR4] ;  /* 0x00000000040079b9 */ /* 0x0001e40008040000 */
[----:B0-----:R-:W-:Y:S01]  /*0110*/  NOP ;  /* 0x0000000000007918 */ /* 0x001fe20000000000 */
.L_x_1:
[----:B------:R-:W-:Y:S05]  /*0120*/  BSYNC B0 ;  /* 0x0000000000007941 */ /* 0x000fea0003800000 */
.L_x_0:
[----:B------:R-:W0:Y:S02]  /*0130*/  SHFL.IDX PT, R2, R0, RZ, 0x1f ;  /* 0x00001fff00027589 */ /* 0x000e2400000e0000 */
[----:B0-----:R-:W-:-:S13]  /*0140*/  ISETP.NE.AND P0, PT, R2, RZ, PT ;  /* 0x000000ff0200720c */ /* 0x001fda0003f05270 */
[----:B------:R-:W-:Y:S05]  /*0150*/  @P0 BRA `(.L_x_2) ;  /* 0x0000000000580947 */ /* 0x000fea0003800000 */
[----:B------:R-:W0:Y:S01]  /*0160*/  S2UR UR8, SR_CgaCtaId ;  /* 0x00000000000879c3 */ /* 0x000e220000008800 */
[----:B------:R-:W-:Y:S01]  /*0170*/  UMOV UR4, 0x400 ;  /* 0x0000040000047882 */ /* 0x000fe20000000000 */
[----:B------:R-:W-:Y:S01]  /*0180*/  UMOV UR5, 0x1 ;  /* 0x0000000100057882 */ /* 0x000fe20000000000 */
[----:B------:R-:W-:Y:S01]  /*0190*/  UMOV UR6, 0x100 ;  /* 0x0000010000067882 */ /* 0x000fe20000000000 */
[----:B------:R-:W-:Y:S01]  /*01a0*/  ELECT P0, URZ, PT ;  /* 0x00000000003f782f */ /* 0x000fe20003800000 */
[----:B------:R-:W-:-:S04]  /*01b0*/  UIADD3 UR6, -UR6, 0x100000, URZ ;  /* 0x0010000006067890 */ /* 0x000fc8000fffe13f */
[----:B------:R-:W-:Y:S02]  /*01c0*/  USHF.L.U32 UR7, UR6, 0xb, URZ ;  /* 0x0000000b06077899 */ /* 0x000fe4000800063f */
[----:B------:R-:W-:Y:S02]  /*01d0*/  USHF.L.U32 UR6, UR6, 0x1, URZ ;  /* 0x0000000106067899 */ /* 0x000fe4000800063f */
[----:B0-----:R-:W-:Y:S02]  /*01e0*/  ULEA UR8, UR8, UR4, 0x18 ;  /* 0x0000000408087291 */ /* 0x001fe4000f8ec03f */
[----:B------:R-:W-:-:S04]  /*01f0*/  UIADD3 UR4, -UR5, 0x100000, URZ ;  /* 0x0010000005047890 */ /* 0x000fc8000fffe13f */
[----:B------:R-:W-:Y:S02]  /*0200*/  USHF.L.U32 UR5, UR4, 0xb, URZ ;  /* 0x0000000b04057899 */ /* 0x000fe4000800063f */
[----:B------:R-:W-:Y:S01]  /*0210*/  USHF.L.U32 UR4, UR4, 0x1, URZ ;  /* 0x0000000104047899 */ /* 0x000fe2000800063f */
[----:B------:R-:W0:Y:S11]  /*0220*/  FENCE.VIEW.ASYNC.S ;  /* 0x00000000000073c6 */ /* 0x000e360000000000 */
[----:B0-----:R0:W1:Y:S01]  /*0230*/  SYNCS.EXCH.64 URZ, [UR8], UR4 ;  /* 0x00000004083f75b2 */ /* 0x0010620008000100 */
[----:B------:R0:W2:Y:S01]  /*0240*/  SYNCS.EXCH.64 URZ, [UR8+0x20], UR6 ;  /* 0x00002006083f75b2 */ /* 0x0000a20008000100 */
[----:B------:R0:W3:Y:S01]  /*0250*/  SYNCS.EXCH.64 URZ, [UR8+0x8], UR4 ;  /* 0x00000804083f75b2 */ /* 0x0000e20008000100 */
[----:B------:R0:W4:Y:S01]  /*0260*/  SYNCS.EXCH.64 URZ, [UR8+0x28], UR6 ;  /* 0x00002806083f75b2 */ /* 0x0001220008000100 */
[----:B------:R0:W0:Y:S01]  /*0270*/  SYNCS.EXCH.64 URZ, [UR8+0x10], UR4 ;  /* 0x00001004083f75b2 */ /* 0x0000220008000100 */
[----:B------:R0:W0:Y:S01]  /*0280*/  SYNCS.EXCH.64 URZ, [UR8+0x30], UR6 ;  /* 0x00003006083f75b2 */ /* 0x0000220008000100 */
[----:B------:R0:W0:Y:S01]  /*0290*/  SYNCS.EXCH.64 URZ, [UR8+0x18], UR4 ;  /* 0x00001804083f75b2 */ /* 0x0000220008000100 */
[----:B------:R0:W0:Y:S01]  /*02a0*/  SYNCS.EXCH.64 URZ, [UR8+0x38], UR6 ;  /* 0x00003806083f75b2 */ /* 0x0000220008000100 */
[----:B------:R-:W-:Y:S01]  /*02b0*/  NOP ;  /* 0x0000000000007918 */ /* 0x000fe20000000000 */
.L_x_2:
[----:B------:R-:W5:Y:S01]  /*02c0*/  SHFL.IDX PT, R0, R0, RZ, 0x1f ;  /* 0x00001fff00007589 */ /* 0x000f6200000e0000 */
[----:B------:R-:W-:Y:S01]  /*02d0*/  ELECT P0, URZ, PT ;  /* 0x00000000003f782f */ /* 0x000fe20003800000 */
[----:B------:R-:W1:Y:S01]  /*02e0*/  LDC R2, c[0x0][0x65c] ;  /* 0x00019700ff027b82 */ /* 0x000e620000000800 */
[----:B0-----:R-:W-:Y:S01]  /*02f0*/  UMOV UR4, 0x20 ;  /* 0x0000002000047882 */ /* 0x001fe20000000000 */
[----:B------:R-:W0:Y:S01]  /*0300*/  S2R R3, SR_CTAID.Y ;  /* 0x0000000000037919 */ /* 0x000e220000002600 */
[----:B------:R-:W-:Y:S01]  /*0310*/  NOP ;  /* 0x0000000000007918 */ /* 0x000fe20000000000 */
[----:B------:R-:W-:Y:S01]  /*0320*/  ISETP.NE.AND P2, PT, R8, RZ, PT ;  /* 0x000000ff0800720c */ /* 0x000fe20003f45270 */
[----:B------:R-:W-:Y:S01]  /*0330*/  NOP ;  /* 0x0000000000007918 */ /* 0x000fe20000000000 */
[----:B------:R-:W2:Y:S01]  /*0340*/  S2R R6, SR_CTAID.X ;  /* 0x0000000000067919 */ /* 0x000ea20000002500 */
[----:B-----5:R-:W-:Y:S02]  /*0350*/  ISETP.NE.OR P0, PT, R0, RZ, !P0 ;  /* 0x000000ff0000720c */ /* 0x020fe40004705670 */
[----:B-1----:R-:W-:-:S04]  /*0360*/  ISETP.NE.AND P3, PT, R2, 0x1, PT ;  /* 0x000000010200780c */ /* 0x002fc80003f65270 */
[----:B------:R-:W-:Y:S02]  /*0370*/  P2R R0, PR, RZ, 0x8 ;  /* 0x00000008ff007803 */ /* 0x000fe40000000000 */
[----:B------:R-:W-:-:S04]  /*0380*/  SHF.R.S32.HI R0, RZ, 0x1f, R7 ;  /* 0x0000001fff007819 */ /* 0x000fc80000011407 */
[----:B------:R-:W-:Y:S01]  /*0390*/  LEA.HI R0, R0, R7, RZ, 0x2 ;  /* 0x0000000700007211 */ /* 0x000fe200078f10ff */
[----:B------:R-:W-:Y:S01]  /*03a0*/  VOTEU.ALL UP0, P0 ;  /* 0x00000000003f7886 */ /* 0x000fe20000000000 */
[----:B------:R-:W-:Y:S01]  /*03b0*/  VOTEU.ALL UP1, P0 ;  /* 0x00000000003f7886 */ /* 0x000fe20000020000 */
[----:B------:R-:W2:Y:S01]  /*03c0*/  @P3 LDC R17, c[0x0][0x10] ;  /* 0x00000400ff113b82 */ /* 0x000ea20000000800 */
[----:B------:R-:W-:Y:S01]  /*03d0*/  LOP3.LUT R0, R0, 0xfffffffc, RZ, 0xc0, !PT ;  /* 0xfffffffc00007812 */ /* 0x000fe200078ec0ff */
[----:B0-----:R-:W-:Y:S01]  /*03e0*/  @P3 IMAD.MOV.U32 R4, RZ, RZ, R3 ;  /* 0x000000ffff043224 */ /* 0x001fe200078e0003 */
[----:B------:R-:W-:Y:S01]  /*03f0*/  @!UP0 UMOV UR6, 0x400 ;  /* 0x0000040000068882 */ /* 0x000fe20000000000 */
[----:B------:R-:W-:-:S04]  /*0400*/  @!UP0 UIADD3 UR4, -UR4, 0x100000, URZ ;  /* 0x0010000004048890 */ /* 0x000fc8000fffe13f */
[----:B------:R-:W-:Y:S02]  /*0410*/  @!UP0 USHF.L.U32 UR5, UR4, 0xb, URZ ;  /* 0x0000000b04058899 */ /* 0x000fe4000800063f */
[----:B------:R-:W-:Y:S01]  /*0420*/  @!UP0 USHF.L.U32 UR4, UR4, 0x1, URZ ;  /* 0x0000000104048899 */ /* 0x000fe2000800063f */
[----:B------:R-:W-:Y:S02]  /*0430*/  @P3 IMAD.MOV.U32 R5, RZ, RZ, RZ ;  /* 0x000000ffff053224 */ /* 0x000fe400078e00ff */
[----:B------:R-:W-:Y:S01]  /*0440*/  IMAD.IADD R0, R7, 0x1, -R0 ;  /* 0x0000000107007824 */ /* 0x000fe200078e0a00 */
[----:B------:R-:W0:Y:S01]  /*0450*/  @!UP0 S2UR UR7, SR_CgaCtaId ;  /* 0x00000000000789c3 */ /* 0x000e220000008800 */
[----:B------:R-:W-:-:S03]  /*0460*/  IMAD.MOV.U32 R7, RZ, RZ, RZ ;  /* 0x000000ffff077224 */ /* 0x000fc600078e00ff */
[----:B------:R-:W-:-:S04]  /*0470*/  ISETP.NE.AND P1, PT, R0, 0x3, PT ;  /* 0x000000030000780c */ /* 0x000fc80003f25270 */
[----:B------:R-:W1:Y:S01]  /*0480*/  @!P3 LDC R9, c[0x0][0xc] ;  /* 0x00000300ff09bb82 */ /* 0x000e620000000800 */
[----:B--2---:R-:W-:Y:S01]  /*0490*/  @P3 IMAD.WIDE.U32 R16, R6, R17, R4 ;  /* 0x0000001106103225 */ /* 0x004fe200078e0004 */
[----:B0-----:R-:W-:Y:S01]  /*04a0*/  @!UP0 ULEA UR8, UR7, UR6, 0x18 ;  /* 0x0000000607088291 */ /* 0x001fe2000f8ec03f */
[----:B------:R-:W-:Y:S02]  /*04b0*/  VOTEU.ALL UP0, P0 ;  /* 0x00000000003f7886 */ /* 0x000fe40000000000 */
[----:B------:R-:W-:Y:S01]  /*04c0*/  ULDC UR6, c[0x0][0xc] ;  /* 0x0000030000067ab9 */ /* 0x000fe20000000800 */
[----:B------:R-:W-:Y:S01]  /*04d0*/  ISETP.EQ.OR P0, PT, R0, RZ, !P1 ;  /* 0x000000ff0000720c */ /* 0x000fe20004f02670 */
[----:B------:R-:W-:-:S03]  /*04e0*/  ULDC UR7, c[0x0][0x10] ;  /* 0x0000040000077ab9 */ /* 0x000fc60000000800 */
[C---:B------:R-:W-:Y:S01]  /*04f0*/  ISETP.EQ.AND P0, PT, R8.reuse, RZ, P0 ;  /* 0x000000ff0800720c */ /* 0x040fe20000702270 */
[----:B------:R-:W-:Y:S02]  /*0500*/  VIADD R8, R8, 0xffffffff ;  /* 0xffffffff08087836 */ /* 0x000fe40000000000 */
[----:B-1----:R-:W-:Y:S01]  /*0510*/  @!P3 IMAD.WIDE.U32 R4, R9, R3, R6 ;  /* 0x000000030904b225 */ /* 0x002fe200078e0006 */
[----:B------:R-:W0:Y:S02]  /*0520*/  FENCE.VIEW.ASYNC.S ;  /* 0x00000000000073c6 */ /* 0x000e240000000000 */
[----:B0-----:R-:W3:Y:S01]  /*0530*/  @!UP0 SYNCS.EXCH.64 URZ, [UR8+0x50], UR4 ;  /* 0x00005004083f85b2 */ /* 0x001ee20008000100 */
[----:B------:R-:W-:Y:S01]  /*0540*/  SEL R19, RZ, 0x1, !P0 ;  /* 0x00000001ff137807 */ /* 0x000fe20004000000 */
[----:B------:R-:W-:Y:S01]  /*0550*/  @P3 IMAD.MOV.U32 R9, RZ, RZ, RZ ;  /* 0x000000ffff093224 */ /* 0x000fe200078e00ff */
[----:B------:R-:W-:Y:S01]  /*0560*/  ISETP.GE.U32.AND P1, PT, R8, 0x2, PT ;  /* 0x000000020800780c */ /* 0x000fe20003f26070 */
[----:B------:R-:W-:Y:S01]  /*0570*/  @!P3 IMAD.MOV.U32 R16, RZ, RZ, R4 ;  /* 0x000000ffff10b224 */ /* 0x000fe200078e0004 */
[----:B------:R-:W-:Y:S01]  /*0580*/  LOP3.LUT R4, R18, 0x7f, RZ, 0xc0, !PT ;  /* 0x0000007f12047812 */ /* 0x000fe200078ec0ff */
[----:B------:R-:W-:Y:S01]  /*0590*/  @P3 IMAD.IADD R17, R17, 0x1, R9 ;  /* 0x0000000111113824 */ /* 0x000fe200078e0209 */
[----:B------:R-:W-:Y:S01]  /*05a0*/  SEL R19, R19, 0x2, P1 ;  /* 0x0000000213137807 */ /* 0x000fe20000800000 */
[----:B------:R-:W-:Y:S01]  /*05b0*/  @!P3 IMAD.MOV.U32 R17, RZ, RZ, R5 ;  /* 0x000000ffff11b224 */ /* 0x000fe200078e0005 */
[----:B------:R0:W3:Y:S01]  /*05c0*/  @!UP1 SYNCS.EXCH.64 URZ, [UR8+0x58], UR4 ;  /* 0x00005804083f95b2 */ /* 0x0000e20008000100 */
[----:B------:R-:W-:Y:S01]  /*05d0*/  NOP ;  /* 0x0000000000007918 */ /* 0x000fe20000000000 */
[----:B0-----:R-:W-:-:S03]  /*05e0*/  UIMAD.WIDE.U32 UR4, UR6, UR7, URZ ;  /* 0x00000007060472a5 */ /* 0x001fc6000f8e003f */
[----:B------:R-:W-:Y:S02]  /*05f0*/  ULDC UR6, c[0x0][0x14] ;  /* 0x0000050000067ab9 */ /* 0x000fe40000000800 */
[----:B------:R-:W-:Y:S02]  /*0600*/  UIMAD.WIDE.U32 UR38, UR4, UR6, URZ ;  /* 0x00000006042672a5 */ /* 0x000fe4000f8e003f */
[----:B------:R-:W-:-:S04]  /*0610*/  UIMAD UR41, UR5, UR6, URZ ;  /* 0x00000006052972a4 */ /* 0x000fc8000f8e023f */
[----:B------:R-:W-:Y:S01]  /*0620*/  UIADD3 UR41, UR39, UR41, URZ ;  /* 0x0000002927297290 */ /* 0x000fe2000fffe03f */
[----:B---34-:R-:W-:Y:S06]  /*0630*/  BAR.SYNC.DEFER_BLOCKING 0x0 ;  /* 0x0000000000007b1d */ /* 0x018fec0000010000 */
[----:B------:R-:W-:Y:S05]  /*0640*/  @!P2 BRA `(.L_x_3) ;  /* 0x0000003c0034a947 */ /* 0x000fea0003800000 */
[----:B------:R-:W-:-:S13]  /*0650*/  ISETP.GT.U32.AND P0, PT, R8, 0x1, PT ;  /* 0x000000010800780c */ /* 0x000fda0003f04070 */
[----:B------:R-:W-:Y:S05]  /*0660*/  @P0 EXIT ;  /* 0x000000000000094d */ /* 0x000fea0003800000 */
[----:B------:R-:W-:Y:S01]  /*0670*/  ULDC.64 UR4, c[0x0][0x650] ;  /* 0x0001940000047ab9 */ /* 0x000fe20000000a00 */
[----:B------:R-:W-:Y:S01]  /*0680*/  PRMT R0, RZ, 0x7610, R0 ;  /* 0x00007610ff007816 */ /* 0x000fe20000000000 */
[----:B------:R-:W-:Y:S01]  /*0690*/  IMAD.MOV.U32 R45, RZ, RZ, -0x1 ;  /* 0xffffffffff2d7424 */ /* 0x000fe200078e00ff */
[----:B------:R-:W-:Y:S01]  /*06a0*/  ISETP.GE.U32.AND P0, PT, R16, UR4, PT ;  /* 0x0000000410007c0c */ /* 0x000fe2000bf06070 */
[----:B------:R-:W-:Y:S02]  /*06b0*/  IMAD.MOV.U32 R44, RZ, RZ, -0x1 ;  /* 0xffffffffff2c7424 */ /* 0x000fe400078e00ff */
[----:B------:R-:W-:Y:S01]  /*06c0*/  IMAD.MOV.U32 R41, RZ, RZ, -0x1 ;  /* 0xffffffffff297424 */ /* 0x000fe200078e00ff */
[----:B------:R-:W-:-:S13]  /*06d0*/  ISETP.GE.U32.AND.EX P0, PT, R17, UR5, PT, P0 ;  /* 0x0000000511007c0c */ /* 0x000fda000bf06100 */
[----:B------:R-:W-:Y:S05]  /*06e0*/  @P0 BRA `(.L_x_4) ;  /* 0x0000000400580947 */ /* 0x000fea0003800000 */
[----:B------:R-:W0:Y:S01]  /*06f0*/  LDC.64 R20, c[0x0][0x628] ;  /* 0x00018a00ff147b82 */ /* 0x000e220000000a00 */
[----:B------:R-:W-:Y:S02]  /*0700*/  IMAD.MOV.U32 R8, RZ, RZ, R16 ;  /* 0x000000ffff087224 */ /* 0x000fe400078e0010 */
[----:B------:R-:W-:-:S05]  /*0710*/  IMAD.MOV.U32 R9, RZ, RZ, R17 ;  /* 0x000000ffff097224 */ /* 0x000fca00078e0011 */
[----:B------:R-:W1:Y:S08]  /*0720*/  LDC R0, c[0x0][0x630] ;  /* 0x00018c00ff007b82 */ /* 0x000e700000000800 */
[----:B------:R-:W2:Y:S01]  /*0730*/  LDC.64 R22, c[0x0][0x620] ;  /* 0x00018800ff167b82 */ /* 0x000ea20000000a00 */
[----:B0-----:R-:W-:-:S04]  /*0740*/  ISETP.NE.U32.AND P0, PT, R20, RZ, PT ;  /* 0x000000ff1400720c */ /* 0x001fc80003f05070 */
[----:B------:R-:W-:-:S13]  /*0750*/  ISETP.NE.AND.EX P0, PT, R21, RZ, PT, P0 ;  /* 0x000000ff1500720c */ /* 0x000fda0003f05300 */
[----:B-12---:R-:W-:Y:S05]  /*0760*/  @!P0 BRA `(.L_x_5) ;  /* 0x0000000000288947 */ /* 0x006fea0003800000 */
[----:B------:R-:W0:Y:S02]  /*0770*/  LDC R5, c[0x0][0x634] ;  /* 0x00018d00ff057b82 */ /* 0x000e240000000800 */
[----:B0-----:R-:W-:-:S05]  /*0780*/  IADD3 R5, P0, R16, R5, RZ ;  /* 0x0000000510057210 */ /* 0x001fca0007f1e0ff */
[----:B------:R-:W-:-:S04]  /*0790*/  IMAD.X R15, RZ, RZ, R17, P0 ;  /* 0x000000ffff0f7224 */ /* 0x000fc800000e0611 */
[----:B------:R-:W-:-:S04]  /*07a0*/  IMAD.WIDE.U32 R8, R15, R20, RZ ;  /* 0x000000140f087225 */ /* 0x000fc800078e00ff */
[----:B------:R-:W-:-:S04]  /*07b0*/  IMAD.WIDE.U32 R10, P0, R5, R21, R8 ;  /* 0x00000015050a7225 */ /* 0x000fc80007800008 */
[----:B------:R-:W-:-:S04]  /*07c0*/  IMAD.WIDE.U32 R8, R5, R20, RZ ;  /* 0x0000001405087225 */ /* 0x000fc800078e00ff */
[----:B------:R-:W-:Y:S01]  /*07d0*/  IMAD.X R13, RZ, RZ, RZ, P0 ;  /* 0x000000ffff0d7224 */ /* 0x000fe200000e06ff */
[----:B------:R-:W-:Y:S01]  /*07e0*/  IADD3 RZ, P0, R9, R10, RZ ;  /* 0x0000000a09ff7210 */ /* 0x000fe20007f1e0ff */
[----:B------:R-:W-:-:S04]  /*07f0*/  IMAD.MOV.U32 R12, RZ, RZ, R11 ;  /* 0x000000ffff0c7224 */ /* 0x000fc800078e000b */
[----:B------:R-:W-:-:S08]  /*0800*/  IMAD.WIDE.U32.X R8, R15, R21, R12, P0 ;  /* 0x000000150f087225 */ /* 0x000fd000000e040c */
.L_x_5:
[-CC-:B------:R-:W-:Y:S01]  /*0810*/  SHF.R.U64 R41, R8, R0.reuse, R9.reuse ;  /* 0x0000000008297219 */ /* 0x180fe20000001209 */
[----:B------:R-:W0:Y:S01]  /*0820*/  LDC.64 R28, c[0x0][0x640] ;  /* 0x00019000ff1c7b82 */ /* 0x000e220000000a00 */
[----:B------:R-:W-:Y:S01]  /*0830*/  SHF.R.U32.HI R5, RZ, R0, R9 ;  /* 0x00000000ff057219 */ /* 0x000fe20000011609 */
[----:B------:R-:W-:Y:S01]  /*0840*/  ULDC UR4, c[0x0][0x150] ;  /* 0x0000540000047ab9 */ /* 0x000fe20000000800 */
[----:B------:R-:W-:Y:S02]  /*0850*/  IADD3 R7, P0, RZ, -R41, RZ ;  /* 0x80000029ff077210 */ /* 0x000fe40007f1e0ff */
[----:B------:R-:W-:-:S03]  /*0860*/  I2FP.F32.U32 R0, R6 ;  /* 0x0000000600007245 */ /* 0x000fc60000201000 */
[----:B------:R-:W1:Y:S01]  /*0870*/  LDC R12, c[0x0][0x618] ;  /* 0x00018600ff0c7b82 */ /* 0x000e620000000800 */
[----:B------:R-:W-:Y:S02]  /*0880*/  IMAD.X R11, RZ, RZ, ~R5, P0 ;  /* 0x000000ffff0b7224 */ /* 0x000fe400000e0e05 */
[----:B------:R-:W-:Y:S01]  /*0890*/  FMUL R0, R0, UR4 ;  /* 0x0000000400007c20 */ /* 0x000fe20008400000 */
[----:B------:R-:W-:Y:S01]  /*08a0*/  IMAD.WIDE.U32 R8, R7, R22, R16 ;  /* 0x0000001607087225 */ /* 0x000fe200078e0010 */
[----:B------:R-:W-:-:S03]  /*08b0*/  ULDC UR4, c[0x0][0x154] ;  /* 0x0000550000047ab9 */ /* 0x000fc60000000800 */
[----:B------:R-:W-:Y:S01]  /*08c0*/  IMAD R10, R11, R22, RZ ;  /* 0x000000160b0a7224 */ /* 0x000fe200078e02ff */
[----:B------:R-:W2:Y:S01]  /*08d0*/  LDC R5, c[0x0][0x144] ;  /* 0x00005100ff057b82 */ /* 0x000ea20000000800 */
[----:B------:R-:W3:Y:S01]  /*08e0*/  F2I.U32.TRUNC.NTZ R0, R0 ;  /* 0x0000000000007305 */ /* 0x000ee2000020f000 */
[----:B------:R-:W-:Y:S02]  /*08f0*/  IMAD.MOV.U32 R11, RZ, RZ, -0x1 ;  /* 0xffffffffff0b7424 */ /* 0x000fe400078e00ff */
[----:B------:R-:W-:-:S04]  /*0900*/  IMAD R7, R7, R23, R10 ;  /* 0x0000001707077224 */ /* 0x000fc800078e020a */
[----:B------:R-:W4:Y:S01]  /*0910*/  LDC R24, c[0x0][0x608] ;  /* 0x00018200ff187b82 */ /* 0x000f220000000800 */
[----:B------:R-:W-:Y:S01]  /*0920*/  IMAD.IADD R9, R9, 0x1, R7 ;  /* 0x0000000109097824 */ /* 0x000fe200078e0207 */
[----:B0-----:R-:W-:Y:S02]  /*0930*/  ISETP.NE.U32.AND P0, PT, R28, RZ, PT ;  /* 0x000000ff1c00720c */ /* 0x001fe40003f05070 */
[----:B------:R-:W-:Y:S02]  /*0940*/  I2FP.F32.U32 R7, R3 ;  /* 0x0000000300077245 */ /* 0x000fe40000201000 */
[----:B------:R-:W-:Y:S02]  /*0950*/  ISETP.NE.AND.EX P0, PT, R29, RZ, PT, P0 ;  /* 0x000000ff1d00720c */ /* 0x000fe40003f05300 */
[----:B------:R-:W0:Y:S01]  /*0960*/  LDC R10, c[0x0][0x658] ;  /* 0x00019600ff0a7b82 */ /* 0x000e220000000800 */
[-CC-:B-1----:R-:W-:Y:S01]  /*0970*/  SHF.R.U64 R22, R8, R12.reuse, R9.reuse ;  /* 0x0000000c08167219 */ /* 0x182fe20000001209 */
[----:B---3--:R-:W-:Y:S01]  /*0980*/  IMAD.MOV R8, RZ, RZ, -R0 ;  /* 0x000000ffff087224 */ /* 0x008fe200078e0a00 */
[----:B------:R-:W-:Y:S01]  /*0990*/  SHF.R.U32.HI R9, RZ, R12, R9 ;  /* 0x0000000cff097219 */ /* 0x000fe20000011609 */
[----:B------:R-:W-:-:S04]  /*09a0*/  FMUL R7, R7, UR4 ;  /* 0x0000000407077c20 */ /* 0x000fc80008400000 */
[----:B------:R-:W1:Y:S01]  /*09b0*/  LDC R20, c[0x0][0x148] ;  /* 0x00005200ff147b82 */ /* 0x000e620000000800 */
[----:B--2---:R-:W-:Y:S01]  /*09c0*/  IMAD R0, R5, R8, R6 ;  /* 0x0000000805007224 */ /* 0x004fe200078e0206 */
[----:B------:R2:W3:Y:S06]  /*09d0*/  F2I.U32.TRUNC.NTZ R13, R7 ;  /* 0x00000007000d7305 */ /* 0x0004ec000020f000 */
[----:B------:R-:W1:Y:S01]  /*09e0*/  LDC R26, c[0x0][0x600] ;  /* 0x00018000ff1a7b82 */ /* 0x000e620000000800 */
[-CC-:B----4-:R-:W-:Y:S02]  /*09f0*/  SHF.R.U64 R25, R22, R24.reuse, R9.reuse ;  /* 0x0000001816197219 */ /* 0x190fe40000001209 */
[----:B------:R-:W-:Y:S01]  /*0a00*/  SHF.R.U32.HI R5, RZ, R24, R9 ;  /* 0x00000018ff057219 */ /* 0x000fe20000011609 */
[----:B------:R-:W-:-:S04]  /*0a10*/  IMAD.MOV.U32 R9, RZ, RZ, 0x1 ;  /* 0x00000001ff097424 */ /* 0x000fc800078e00ff */
[----:B------:R-:W4:Y:S01]  /*0a20*/  LDC R21, c[0x0][0x648] ;  /* 0x00019200ff157b82 */ /* 0x000f220000000800 */
[-C--:B0-----:R-:W-:Y:S02]  /*0a30*/  SHF.L.U32 R6, R11, R10.reuse, RZ ;  /* 0x0000000a0b067219 */ /* 0x081fe400000006ff */
[-CC-:B------:R-:W-:Y:S02]  /*0a40*/  SHF.R.U64 R24, R25, R10.reuse, R5.reuse ;  /* 0x0000000a19187219 */ /* 0x180fe40000001205 */
[----:B------:R-:W-:Y:S02]  /*0a50*/  SHF.R.U32.HI R15, RZ, R10, R5 ;  /* 0x0000000aff0f7219 */ /* 0x000fe40000011605 */
[----:B------:R-:W-:Y:S01]  /*0a60*/  LOP3.LUT R12, RZ, R6, RZ, 0x33, !PT ;  /* 0x00000006ff0c7212 */ /* 0x000fe200078e33ff */
[----:B------:R-:W0:Y:S01]  /*0a70*/  LDC R23, c[0x0][0x638] ;  /* 0x00018e00ff177b82 */ /* 0x000e220000000800 */
[----:B------:R-:W-:Y:S01]  /*0a80*/  SHF.L.U32 R5, R9, R10, RZ ;  /* 0x0000000a09057219 */ /* 0x000fe200000006ff */
[----:B------:R-:W-:-:S02]  /*0a90*/  IMAD.MOV.U32 R6, RZ, RZ, R24 ;  /* 0x000000ffff067224 */ /* 0x000fc400078e0018 */
[----:B--2---:R-:W-:-:S04]  /*0aa0*/  IMAD.MOV.U32 R7, RZ, RZ, R15 ;  /* 0x000000ffff077224 */ /* 0x004fc800078e000f */
[----:B------:R-:W2:Y:S01]  /*0ab0*/  LDC R45, c[0x0][0x610] ;  /* 0x00018400ff2d7b82 */ /* 0x000ea20000000800 */
[----:B---3--:R-:W-:Y:S05]  /*0ac0*/  @!P0 BRA `(.L_x_6) ;  /* 0x0000000000288947 */ /* 0x008fea0003800000 */
[----:B------:R-:W3:Y:S02]  /*0ad0*/  LDC R11, c[0x0][0x64c] ;  /* 0x00019300ff0b7b82 */ /* 0x000ee40000000800 */
[----:B---3--:R-:W-:-:S05]  /*0ae0*/  IADD3 R11, P0, R24, R11, RZ ;  /* 0x0000000b180b7210 */ /* 0x008fca0007f1e0ff */
        /* <DEDUP_REMOVED lines=8> */
.L_x_6:
[----:B----4-:R-:W-:Y:S01]  /*0b70*/  SHF.R.U64 R6, R6, R21, R7 ;  /* 0x0000001506067219 */ /* 0x010fe20000001207 */
[----:B-1----:R-:W-:Y:S01]  /*0b80*/  VIADD R7, R26, 0xffffffff ;  /* 0xffffffff1a077836 */ /* 0x002fe20000000000 */
[----:B------:R-:W-:Y:S01]  /*0b90*/  LOP3.LUT R12, R25, R12, RZ, 0xc0, !PT ;  /* 0x0000000c190c7212 */ /* 0x000fe200078ec0ff */
[----:B------:R-:W-:Y:S02]  /*0ba0*/  IMAD.MOV R13, RZ, RZ, -R13 ;  /* 0x000000ffff0d7224 */ /* 0x000fe400078e0a0d */
[----:B------:R-:W-:Y:S02]  /*0bb0*/  IMAD.MOV R8, RZ, RZ, -R6 ;  /* 0x000000ffff087224 */ /* 0x000fe400078e0a06 */
[----:B------:R-:W-:Y:S01]  /*0bc0*/  IMAD R5, R5, R6, R12 ;  /* 0x0000000605057224 */ /* 0x000fe200078e020c */
[----:B------:R-:W-:Y:S01]  /*0bd0*/  LOP3.LUT R6, R22, R7, RZ, 0xc0, !PT ;  /* 0x0000000716067212 */ /* 0x000fe200078ec0ff */
[----:B------:R-:W-:Y:S02]  /*0be0*/  @P3 IMAD R0, R20, R13, R3 ;  /* 0x0000000d14003224 */ /* 0x000fe400078e0203 */
[----:B0-----:R-:W-:-:S02]  /*0bf0*/  IMAD R3, R8, R23, R24 ;  /* 0x0000001708037224 */ /* 0x001fc400078e0218 */
[----:B--2---:R-:W-:Y:S02]  /*0c00*/  IMAD R45, R5, R45, R0 ;  /* 0x0000002d052d7224 */ /* 0x004fe400078e0200 */
[----:B------:R-:W-:Y:S02]  /*0c10*/  IMAD R6, R3, R26, R6 ;  /* 0x0000001a03067224 */ /* 0x000fe400078e0206 */
[----:B------:R-:W-:-:S03]  /*0c20*/  IMAD.MOV.U32 R0, RZ, RZ, 0x1 ;  /* 0x00000001ff007424 */ /* 0x000fc600078e00ff */
[----:B------:R-:W-:Y:S02]  /*0c30*/  SEL R44, R6, R45, !P3 ;  /* 0x0000002d062c7207 */ /* 0x000fe40005800000 */
[----:B------:R-:W-:-:S07]  /*0c40*/  SEL R45, R45, R6, !P3 ;  /* 0x000000062d2d7207 */ /* 0x000fce0005800000 */
.L_x_4:
[----:B------:R-:W-:-:S08]  /*0c50*/  NOP ;  /* 0x0000000000007918 */ /* 0x000fd00000000000 */
[----:B------:R-:W0:Y:S02]  /*0c60*/  USETMAXREG.TRY_ALLOC.CTAPOOL UP0, 0xe8 ;  /* 0x000000e8000079c8 */ /* 0x000e240008000600 */
[----:B0-----:R-:W-:-:S13]  /*0c70*/  PLOP3.LUT P0, PT, PT, PT, UP0, 0x80, 0x0 ;  /* 0x000000000000781c */ /* 0x001fda0003f0f008 */
[----:B------:R-:W-:Y:S05]  /*0c80*/  @!P0 BRA `(.L_x_4) ;  /* 0xfffffffc00f08947 */ /* 0x000fea000383ffff */
[----:B------:R-:W-:Y:S01]  /*0c90*/  ULDC.64 UR4, c[0x0][0x598] ;  /* 0x0001660000047ab9 */ /* 0x000fe20000000a00 */
[----:B------:R-:W-:Y:S01]  /*0ca0*/  ULDC.64 UR36, c[0x0][0x208] ;  /* 0x0000820000247ab9 */ /* 0x000fe20000000a00 */
[----:B------:R-:W-:-:S04]  /*0cb0*/  ISETP.NE.U32.AND P0, PT, RZ, UR4, PT ;  /* 0x00000004ff007c0c */ /* 0x000fc8000bf05070 */
[----:B------:R-:W-:-:S13]  /*0cc0*/  ISETP.NE.AND.EX P0, PT, RZ, UR5, PT, P0 ;  /* 0x00000005ff007c0c */ /* 0x000fda000bf05300 */
[----:B------:R-:W-:Y:S05]  /*0cd0*/  @!P0 BRA `(.L_x_7) ;  /* 0x00000000001c8947 */ /* 0x000fea0003800000 */
[----:B------:R-:W0:Y:S02]  /*0ce0*/  LDC.64 R6, c[0x0][0x598] ;  /* 0x00016600ff067b82 */ /* 0x000e240000000a00 */
[----:B0-----:R-:W2:Y:S02]  /*0cf0*/  LDG.E.64 R6, desc[UR36][R6.64] ;  /* 0x0000002406067981 */ /* 0x001ea4000c1e1b00 */
[----:B--2---:R-:W-:-:S04]  /*0d00*/  ISETP.NE.U32.AND P0, PT, R6, RZ, PT ;  /* 0x000000ff0600720c */ /* 0x004fc80003f05070 */
[----:B------:R-:W-:-:S13]  /*0d10*/  ISETP.NE.AND.EX P0, PT, R7, RZ, PT, P0 ;  /* 0x000000ff0700720c */ /* 0x000fda0003f05300 */
[----:B------:R-:W-:Y:S05]  /*0d20*/  @!P0 BRA `(.L_x_7) ;  /* 0x0000000000088947 */ /* 0x000fea0003800000 */
[----:B------:R0:W5:Y:S01]  /*0d30*/  LD.E R40, desc[UR36][R6.64] ;  /* 0x0000002406287980 */ /* 0x000162000c101900 */
[----:B------:R-:W-:Y:S05]  /*0d40*/  BRA `(.L_x_8) ;  /* 0x0000000000247947 */ /* 0x000fea0003800000 */
.L_x_7:
[----:B------:R-:W-:Y:S02]  /*0d50*/  ULDC.64 UR4, c[0x0][0x588] ;  /* 0x0001620000047ab9 */ /* 0x000fe40000000a00 */
[----:B------:R-:W-:-:S04]  /*0d60*/  ISETP.NE.U32.AND P0, PT, RZ, UR4, PT ;  /* 0x00000004ff007c0c */ /* 0x000fc8000bf05070 */
[----:B------:R-:W-:-:S13]  /*0d70*/  ISETP.NE.AND.EX P0, PT, RZ, UR5, PT, P0 ;  /* 0x00000005ff007c0c */ /* 0x000fda000bf05300 */
[----:B------:R-:W-:Y:S05]  /*0d80*/  @!P0 BRA `(.L_x_9) ;  /* 0x00000000000c8947 */ /* 0x000fea0003800000 */
[----:B------:R-:W0:Y:S02]  /*0d90*/  LDC.64 R6, c[0x0][0x588] ;  /* 0x00016200ff067b82 */ /* 0x000e240000000a00 */
[----:B0-----:R1:W5:Y:S01]  /*0da0*/  LDG.E R40, desc[UR36][R6.64] ;  /* 0x0000002406287981 */ /* 0x001362000c1e1900 */
[----:B------:R-:W-:Y:S05]  /*0db0*/  BRA `(.L_x_8) ;  /* 0x0000000000087947 */ /* 0x000fea0003800000 */
.L_x_9:
[----:B------:R-:W-:Y:S02]  /*0dc0*/  ULDC UR4, c[0x0][0x580] ;  /* 0x0001600000047ab9 */ /* 0x000fe40000000800 */
[----:B------:R-:W-:-:S07]  /*0dd0*/  IMAD.U32 R40, RZ, RZ, UR4 ;  /* 0x00000004ff287e24 */ /* 0x000fce000f8e00ff */
.L_x_8:
[----:B------:R-:W-:Y:S02]  /*0de0*/  ULDC.64 UR4, c[0x0][0x5a0] ;  /* 0x0001680000047ab9 */ /* 0x000fe40000000a00 */
[----:B------:R-:W-:-:S04]  /*0df0*/  ISETP.NE.U32.AND P0, PT, RZ, UR4, PT ;  /* 0x00000004ff007c0c */ /* 0x000fc8000bf05070 */
[----:B------:R-:W-:-:S13]  /*0e00*/  ISETP.NE.AND.EX P0, PT, RZ, UR5, PT, P0 ;  /* 0x00000005ff007c0c */ /* 0x000fda000bf05300 */
[----:B------:R-:W-:Y:S05]  /*0e10*/  @!P0 BRA `(.L_x_10) ;  /* 0x00000000001c8947 */ /* 0x000fea0003800000 */
[----:B01----:R-:W0:Y:S02]  /*0e20*/  LDC.64 R6, c[0x0][0x5a0] ;  /* 0x00016800ff067b82 */ /* 0x003e240000000a00 */
[----:B0-----:R-:W2:Y:S02]  /*0e30*/  LDG.E.64 R6, desc[UR36][R6.64] ;  /* 0x0000002406067981 */ /* 0x001ea4000c1e1b00 */
[----:B--2---:R-:W-:-:S04]  /*0e40*/  ISETP.NE.U32.AND P0, PT, R6, RZ, PT ;  /* 0x000000ff0600720c */ /* 0x004fc80003f05070 */
[----:B------:R-:W-:-:S13]  /*0e50*/  ISETP.NE.AND.EX P0, PT, R7, RZ, PT, P0 ;  /* 0x000000ff0700720c */ /* 0x000fda0003f05300 */
[----:B------:R-:W-:Y:S05]  /*0e60*/  @!P0 BRA `(.L_x_10) ;  /* 0x0000000000088947 */ /* 0x000fea0003800000 */
[----:B------:R0:W5:Y:S01]  /*0e70*/  LD.E R42, desc[UR36][R6.64] ;  /* 0x00000024062a7980 */ /* 0x000162000c101900 */
[----:B------:R-:W-:Y:S05]  /*0e80*/  BRA `(.L_x_11) ;  /* 0x0000000000247947 */ /* 0x000fea0003800000 */
.L_x_10:
[----:B------:R-:W-:Y:S02]  /*0e90*/  ULDC.64 UR4, c[0x0][0x590] ;  /* 0x0001640000047ab9 */ /* 0x000fe40000000a00 */
[----:B------:R-:W-:-:S04]  /*0ea0*/  ISETP.NE.U32.AND P0, PT, RZ, UR4, PT ;  /* 0x00000004ff007c0c */ /* 0x000fc8000bf05070 */
[----:B------:R-:W-:-:S13]  /*0eb0*/  ISETP.NE.AND.EX P0, PT, RZ, UR5, PT, P0 ;  /* 0x00000005ff007c0c */ /* 0x000fda000bf05300 */
[----:B------:R-:W-:Y:S05]  /*0ec0*/  @!P0 BRA `(.L_x_12) ;  /* 0x00000000000c8947 */ /* 0x000fea0003800000 */
[----:B------:R-:W2:Y:S02]  /*0ed0*/  LDC.64 R42, c[0x0][0x590] ;  /* 0x00016400ff2a7b82 */ /* 0x000ea40000000a00 */
[----:B--2---:R2:W5:Y:S01]  /*0ee0*/  LDG.E R42, desc[UR36][R42.64] ;  /* 0x000000242a2a7981 */ /* 0x004562000c1e1900 */
[----:B------:R-:W-:Y:S05]  /*0ef0*/  BRA `(.L_x_11) ;  /* 0x0000000000087947 */ /* 0x000fea0003800000 */
.L_x_12:
[----:B------:R-:W-:Y:S02]  /*0f00*/  ULDC UR4, c[0x0][0x584] ;  /* 0x0001610000047ab9 */ /* 0x000fe40000000800 */
[----:B------:R-:W-:-:S07]  /*0f10*/  IMAD.U32 R42, RZ, RZ, UR4 ;  /* 0x00000004ff2a7e24 */ /* 0x000fce000f8e00ff */
.L_x_11:
[----:B------:R-:W-:-:S13]  /*0f20*/  LOP3.LUT P0, RZ, R0, 0xff, RZ, 0xc0, !PT ;  /* 0x000000ff00ff7812 */ /* 0x000fda000780c0ff */
[----:B------:R-:W-:Y:S05]  /*0f30*/  @!P0 EXIT ;  /* 0x000000000000894d */ /* 0x000fea0003800000 */
[----:B------:R-:W-:Y:S01]  /*0f40*/  SHF.R.U32.HI R4, RZ, 0x1, R4 ;  /* 0x00000001ff047819 */ /* 0x000fe20000011604 */
[----:B------:R-:W-:Y:S01]  /*0f50*/  ULDC UR4, c[0x0][0x28c] ;  /* 0x0000a30000047ab9 */ /* 0x000fe20000000800 */
[----:B------:R-:W-:Y:S01]  /*0f60*/  SHF.R.U32.HI R0, RZ, 0x2, R18 ;  /* 0x00000002ff007819 */ /* 0x000fe20000011612 */
[----:B------:R-:W-:Y:S01]  /*0f70*/  UIADD3 UR4, UR4, 0x7f, URZ ;  /* 0x0000007f04047890 */ /* 0x000fe2000fffe03f */
[----:B------:R-:W-:Y:S01]  /*0f80*/  LOP3.LUT R14, R14, 0x1, RZ, 0xc0, !PT ;  /* 0x000000010e0e7812 */ /* 0x000fe200078ec0ff */
[----:B------:R-:W-:Y:S01]  /*0f90*/  UMOV UR40, URZ ;  /* 0x0000003f00287c82 */ /* 0x000fe20008000000 */
[----:B------:R-:W-:Y:S01]  /*0fa0*/  LOP3.LUT R23, R4, 0x30, RZ, 0xc0, !PT ;  /* 0x0000003004177812 */ /* 0x000fe200078ec0ff */
[----:B------:R-:W-:Y:S01]  /*0fb0*/  USHF.R.S32.HI UR5, URZ, 0x1f, UR4 ;  /* 0x0000001f3f057899 */ /* 0x000fe20008011404 */
[----:B------:R-:W-:Y:S01]  /*0fc0*/  LOP3.LUT R0, R0, 0x7, RZ, 0xc0, !PT ;  /* 0x0000000700007812 */ /* 0x000fe200078ec0ff */
[C---:B------:R-:W-:Y:S01]  /*0fd0*/  IMAD.SHL.U32 R5, R14.reuse, 0x40, RZ ;  /* 0x000000400e057824 */ /* 0x040fe200078e00ff */
[----:B------:R-:W-:Y:S01]  /*0fe0*/  LOP3.LUT R58, R19, 0x1, RZ, 0xfc, !PT ;  /* 0x00000001133a7812 */ /* 0x000fe200078efcff */
[----:B------:R-:W-:Y:S01]  /*0ff0*/  ULEA.HI UR5, UR5, UR4, URZ, 0x7 ;  /* 0x0000000405057291 */ /* 0x000fe2000f8f383f */
[-CC-:B------:R-:W-:Y:S01]  /*1000*/  IADD3 R3, RZ, -R23.reuse, -R0.reuse ;  /* 0x80000017ff037210 */ /* 0x180fe20007ffe800 */
[----:B------:R-:W-:Y:S01]  /*1010*/  UMOV UR42, URZ ;  /* 0x0000003f002a7c82 */ /* 0x000fe20008000000 */
[----:B------:R-:W-:Y:S01]  /*1020*/  LOP3.LUT R0, R5, 0x40, R0, 0xe2, !PT ;  /* 0x0000004005007812 */ /* 0x000fe200078ee200 */
[----:B------:R-:W-:Y:S01]  /*1030*/  ULDC UR4, c[0x0][0x284] ;  /* 0x0000a10000047ab9 */ /* 0x000fe20000000800 */
[----:B------:R-:W-:Y:S01]  /*1040*/  USHF.R.S32.HI UR43, URZ, 0x7, UR5 ;  /* 0x000000073f2b7899 */ /* 0x000fe20008011405 */
[----:B------:R-:W-:Y:S01]  /*1050*/  IMAD R3, R14, -0x40, R3 ;  /* 0xffffffc00e037824 */ /* 0x000fe200078e0203 */
[----:B------:R-:W-:Y:S01]  /*1060*/  LOP3.LUT R22, R0, R23, RZ, 0xfc, !PT ;  /* 0x0000001700167212 */ /* 0x000fe200078efcff */
[----:B------:R-:W-:-:S02]  /*1070*/  IMAD.MOV.U32 R23, RZ, RZ, RZ ;  /* 0x000000ffff177224 */ /* 0x000fc400078e00ff */
[----:B--2---:R-:W-:-:S07]  /*1080*/  VIADD R43, R3, UR4 ;  /* 0x00000004032b7c36 */ /* 0x004fce0008000000 */
.L_x_60:
[----:B------:R-:W-:Y:S01]  /*1090*/  LOP3.LUT R0, R18, 0x80, RZ, 0xc0, !PT ;  /* 0x0000008012007812 */ /* 0x000fe200078ec0ff */
[----:B--2---:R-:W2:Y:S01]  /*10a0*/  S2UR UR7, SR_CgaCtaId ;  /* 0x00000000000779c3 */ /* 0x004ea20000008800 */
[----:B------:R-:W-:Y:S02]  /*10b0*/  UMOV UR6, 0x400 ;  /* 0x0000040000067882 */ /* 0x000fe40000000000 */
[----:B------:R-:W-:-:S06]  /*10c0*/  SHF.R.U32.HI R0, RZ, 0x7, R0 ;  /* 0x00000007ff007819 */ /* 0x000fcc0000011600 */
[----:B---3--:R-:W3:Y:S01]  /*10d0*/  SHFL.IDX PT, R0, R0, RZ, 0x1f ;  /* 0x00001fff00007589 */ /* 0x008ee200000e0000 */
[----:B--2---:R-:W-:Y:S01]  /*10e0*/  ULEA UR45, UR7, UR6, 0x18 ;  /* 0x00000006072d7291 */ /* 0x004fe2000f8ec03f */
[----:B---3--:R-:W-:-:S13]  /*10f0*/  R2UR UR4, R0 ;  /* 0x00000000000472ca */ /* 0x008fda00000e0000 */
[----:B------:R-:W-:-:S04]  /*1100*/  ULEA.HI UR5, UR4, UR4, URZ, 0x1 ;  /* 0x0000000404057291 */ /* 0x000fc8000f8f083f */
[----:B------:R-:W-:-:S04]  /*1110*/  ULOP3.LUT UR5, UR5, 0x7fffe, URZ, 0xc0, !UPT ;  /* 0x0007fffe05057892 */ /* 0x000fc8000f8ec03f */
[----:B------:R-:W-:-:S03]  /*1120*/  UIADD3 UR5, UR4, -UR5, URZ ;  /* 0x8000000504057290 */ /* 0x000fc6000fffe03f */
[----:B------:R-:W-:Y:S01]  /*1130*/  ULDC UR4, c[0x0][0x28c] ;  /* 0x0000a30000047ab9 */ /* 0x000fe20000000800 */
[----:B------:R-:W-:Y:S01]  /*1140*/  ULEA UR5, UR5, UR45, 0xd ;  /* 0x0000002d05057291 */ /* 0x000fe2000f8e683f */
[----:B------:R-:W-:-:S03]  /*1150*/  ISETP.LT.AND P0, PT, RZ, UR4, PT ;  /* 0x00000004ff007c0c */ /* 0x000fc6000bf01270 */
[----:B------:R-:W-:-:S04]  /*1160*/  UIADD3 UR5, UR5, 0x100, URZ ;  /* 0x0000010005057890 */ /* 0x000fc8000fffe03f */
[----:B------:R-:W-:-:S04]  /*1170*/  USHF.R.U32.HI UR5, URZ, 0x4, UR5 ;  /* 0x000000043f057899 */ /* 0x000fc80008011605 */
[----:B------:R-:W-:-:S04]  /*1180*/  ULOP3.LUT UR5, UR5, 0x3fff, URZ, 0xc0, !UPT ;  /* 0x00003fff05057892 */ /* 0x000fc8000f8ec03f */
[----:B------:R-:W-:Y:S01]  /*1190*/  ULOP3.LUT UR44, UR5, 0x10000, URZ, 0xfc, !UPT ;  /* 0x00010000052c7892 */ /* 0x000fe2000f8efc3f */
[----:B01--45:R-:W-:Y:S11]  /*11a0*/  @P0 BRA `(.L_x_13) ;  /* 0x0000000000400947 */ /* 0x033ff60003800000 */
[----:B------:R-:W-:Y:S01]  /*11b0*/  MOV R0, 0x0 ;  /* 0x0000000000007802 */ /* 0x000fe20000000f00 */
[----:B------:R-:W-:Y:S01]  /*11c0*/  ULDC.64 UR4, c[0x4][0x68] ;  /* 0x01001a0000047ab9 */ /* 0x000fe20000000a00 */
[----:B------:R-:W-:Y:S01]  /*11d0*/  ULDC.64 UR6, c[0x4][0x8] ;  /* 0x0100020000067ab9 */ /* 0x000fe20000000a00 */
[----:B------:R-:W-:Y:S01]  /*11e0*/  IMAD.U32 R4, RZ, RZ, UR4 ;  /* 0x00000004ff047e24 */ /* 0x000fe2000f8e00ff */
[----:B------:R2:W3:Y:S01]  /*11f0*/  LDC.64 R14, c[0x4][R0] ;  /* 0x01000000000e7b82 */ /* 0x0004e20000000a00 */
[----:B------:R-:W-:Y:S01]  /*1200*/  IMAD.U32 R5, RZ, RZ, UR5 ;  /* 0x00000005ff057e24 */ /* 0x000fe2000f8e00ff */
[----:B------:R-:W-:Y:S01]  /*1210*/  ULDC.64 UR4, c[0x4][0x70] ;  /* 0x01001c0000047ab9 */ /* 0x000fe20000000a00 */
[----:B------:R-:W-:Y:S02]  /*1220*/  IMAD.U32 R10, RZ, RZ, UR6 ;  /* 0x00000006ff0a7e24 */ /* 0x000fe4000f8e00ff */
[----:B01----:R-:W-:Y:S02]  /*1230*/  IMAD.U32 R6, RZ, RZ, UR4 ;  /* 0x00000004ff067e24 */ /* 0x003fe4000f8e00ff */
[----:B------:R-:W-:-:S02]  /*1240*/  IMAD.U32 R7, RZ, RZ, UR5 ;  /* 0x00000005ff077e24 */ /* 0x000fc4000f8e00ff */
[----:B------:R-:W-:Y:S02]  /*1250*/  IMAD.U32 R11, RZ, RZ, UR7 ;  /* 0x00000007ff0b7e24 */ /* 0x000fe4000f8e00ff */
[----:B------:R-:W-:Y:S02]  /*1260*/  IMAD.MOV.U32 R8, RZ, RZ, 0x1e1 ;  /* 0x000001e1ff087424 */ /* 0x000fe400078e00ff */
[----:B------:R-:W-:Y:S02]  /*1270*/  IMAD.MOV.U32 R12, RZ, RZ, 0x1 ;  /* 0x00000001ff0c7424 */ /* 0x000fe400078e00ff */
[----:B--2---:R-:W-:-:S07]  /*1280*/  IMAD.MOV.U32 R13, RZ, RZ, RZ ;  /* 0x000000ffff0d7224 */ /* 0x004fce00078e00ff */
[----:B------:R-:W-:-:S07]  /*1290*/  LEPC R20, `(.L_x_13) ;  /* 0x000000001014794e */ /* 0x000fce0000000000 */
[----:B---3-5:R-:W-:Y:S05]  /*12a0*/  CALL.ABS.NOINC R14 ;  /* 0x000000000e007343 */ /* 0x028fea0003c00000 */
.L_x_13:
[----:B------:R-:W-:-:S13]  /*12b0*/  ISETP.NE.AND P0, PT, R58, 0x3, PT ;  /* 0x000000033a00780c */ /* 0x000fda0003f05270 */
[----:B------:R-:W-:Y:S05]  /*12c0*/  @!P0 BRA `(.L_x_14) ;  /* 0x0000000000048947 */ /* 0x000fea0003800000 */
[----:B------:R-:W-:Y:S01]  /*12d0*/  BPT.TRAP 0x1 ;  /* 0x000000040000795c */ /* 0x000fe20000300000 */
.L_x_14:
[----:B------:R-:W-:Y:S02]  /*12e0*/  IMAD.U32 R3, RZ, RZ, UR42 ;  /* 0x0000002aff037e24 */ /* 0x000fe4000f8e00ff */
[----:B------:R-:W-:-:S03]  /*12f0*/  IMAD.U32 R0, RZ, RZ, UR40 ;  /* 0x00000028ff007e24 */ /* 0x000fc6000f8e00ff */
[----:B------:R-:W-:Y:S02]  /*1300*/  LEA R3, R3, UR45, 0x3 ;  /* 0x0000002d03037c11 */ /* 0x000fe4000f8e18ff */
[----:B------:R-:W-:-:S04]  /*1310*/  SHF.L.U32 R0, R0, 0x1f, RZ ;  /* 0x0000001f00007819 */ /* 0x000fc800000006ff */
[----:B------:R2:W3:Y:S01]  /*1320*/  SYNCS.PHASECHK.TRANS64.TRYWAIT P1, [R3+URZ], R0 ;  /* 0x00000000030075a7 */ /* 0x0004e2000802017f */
[----:B------:R-:W-:Y:S05]  /*1330*/  @!P0 BRA `(.L_x_15) ;  /* 0x0000000000048947 */ /* 0x000fea0003800000 */
[----:B------:R-:W-:Y:S01]  /*1340*/  BPT.TRAP 0x1 ;  /* 0x000000040000795c */ /* 0x000fe20000300000 */
.L_x_15:
[----:B---3--:R-:W-:Y:S05]  /*1350*/  @P1 BRA `(.L_x_16) ;  /* 0x0000000000081947 */ /* 0x008fea0003800000 */
[----:B------:R-:W3:Y:S02]  /*1360*/  SYNCS.PHASECHK.TRANS64.TRYWAIT P1, [R3+URZ], R0 ;  /* 0x00000000030075a7 */ /* 0x000ee4000802017f */
[----:B---3--:R-:W-:Y:S05]  /*1370*/  @!P1 BRA `(.L_x_17) ;  /* 0x0000004400909947 */ /* 0x008fea0003800000 */
.L_x_16:
[----:B------:R-:W-:-:S04]  /*1380*/  UISETP.LT.AND UP0, UPT, UR43, 0x1, UPT ;  /* 0x000000012b00788c */ /* 0x000fc8000bf01270 */
[----:B------:R-:W-:-:S04]  /*1390*/  USEL UR4, UR43, 0x1, UP0 ;  /* 0x000000012b047887 */ /* 0x000fc80008000000 */
[----:B------:R-:W-:-:S06]  /*13a0*/  UIADD3 UR4, UR43, -UR4, URZ ;  /* 0x800000042b047290 */ /* 0x000fcc000fffe03f */
[----:B--23--:R-:W-:Y:S01]  /*13b0*/  IMAD.U32 R0, RZ, RZ, UR4 ;  /* 0x00000004ff007e24 */ /* 0x00cfe2000f8e00ff */
[----:B------:R-:W-:Y:S05]  /*13c0*/  WARPSYNC.ALL ;  /* 0x0000000000007948 */ /* 0x000fea0003800000 */
[----:B------:R-:W-:Y:S01]  /*13d0*/  ISETP.GE.AND P1, PT, R0, 0x1, PT ;  /* 0x000000010000780c */ /* 0x000fe20003f26270 */
[----:B------:R-:W-:Y:S01]  /*13e0*/  UIADD3 UR4, UR45, 0x30100, URZ ;  /* 0x000301002d047890 */ /* 0x000fe2000fffe03f */
[----:B------:R-:W-:Y:S01]  /*13f0*/  WARPGROUP.ARRIVE ;  /* 0x00000000000079c5 */ /* 0x000fe20000000000 */
[----:B------:R-:W-:Y:S02]  /*1400*/  UIMAD UR8, UR42, 0xc00, UR44 ;  /* 0x00000c002a0878a4 */ /* 0x000fe4000f8e022c */
[----:B------:R-:W-:Y:S01]  /*1410*/  USHF.R.U32.HI UR4, URZ, 0x4, UR4 ;  /* 0x000000043f047899 */ /* 0x000fe20008011604 */
[----:B------:R-:W-:Y:S01]  /*1420*/  UMOV UR9, 0x40000040 ;  /* 0x4000004000097882 */ /* 0x000fe20000000000 */
[----:B------:R-:W-:-:S02]  /*1430*/  UMOV UR11, 0x40000040 ;  /* 0x40000040000b7882 */ /* 0x000fc40000000000 */
[----:B------:R-:W-:Y:S02]  /*1440*/  ULOP3.LUT UR4, UR4, 0x3fff, URZ, 0xc0, !UPT ;  /* 0x00003fff04047892 */ /* 0x000fe4000f8ec03f */
[----:B------:R-:W-:Y:S02]  /*1450*/  UIADD3 UR12, UR8, 0x400, URZ ;  /* 0x00000400080c7890 */ /* 0x000fe4000fffe03f */
[----:B------:R-:W-:Y:S01]  /*1460*/  ULOP3.LUT UR4, UR4, 0x10000, URZ, 0xfc, !UPT ;  /* 0x0001000004047892 */ /* 0x000fe2000f8efc3f */
[----:B------:R-:W-:Y:S01]  /*1470*/  UMOV UR15, UR11 ;  /* 0x0000000b000f7c82 */ /* 0x000fe20008000000 */
[----:B------:R-:W-:Y:S02]  /*1480*/  UMOV UR13, 0x40000040 ;  /* 0x40000040000d7882 */ /* 0x000fe40000000000 */
[----:B------:R-:W-:Y:S02]  /*1490*/  ULEA UR6, UR42, UR4, 0x8 ;  /* 0x000000042a067291 */ /* 0x000fe4000f8e403f */
[----:B------:R-:W-:-:S05]  /*14a0*/  UIADD3 UR5, UR8, 0x402, URZ ;  /* 0x0000040208057890 */ /* 0x000fca000fffe03f */
[----:B------:R-:W-:Y:S02]  /*14b0*/  UMOV UR10, UR6 ;  /* 0x00000006000a7c82 */ /* 0x000fe40008000000 */
[----:B------:R-:W-:Y:S01]  /*14c0*/  HGMMA.64x16x16.F32 R32, gdesc[UR8], RZ, !UPT, gsb0 ;  /* 0x00200000082079f0 */ /* 0x000fe2000c0008ff */
[----:B------:R-:W-:Y:S01]  /*14d0*/  UMOV UR14, UR10 ;  /* 0x0000000a000e7c82 */ /* 0x000fe20008000000 */
[----:B------:R-:W-:Y:S01]  /*14e0*/  UIADD3 UR10, UR6, 0x86, URZ ;  /* 0x00000086060a7890 */ /* 0x000fe2000fffe03f */
[----:B------:R-:W-:Y:S01]  /*14f0*/  UMOV UR9, 0x40000040 ;  /* 0x4000004000097882 */ /* 0x000fe20000000000 */
[----:B------:R-:W-:Y:S01]  /*1500*/  UMOV UR11, 0x40000040 ;  /* 0x40000040000b7882 */ /* 0x000fe20000000000 */
[----:B------:R-:W-:Y:S02]  /*1510*/  WARPGROUP.DEPBAR.LE gsb0, 0x0 ;  /* 0x00008000000079c5 */ /* 0x000fe40000010000 */
[----:B------:R-:W-:-:S06]  /*1520*/  WARPGROUP.ARRIVE ;  /* 0x00000000000079c5 */ /* 0x000fcc0000000000 */
[----:B------:R-:W-:Y:S01]  /*1530*/  HGMMA.64x16x16.F32 R24, gdesc[UR12], RZ, !UPT, gsb0 ;  /* 0x002000000c1879f0 */ /* 0x000fe2000c0008ff */
[----:B------:R-:W-:Y:S02]  /*1540*/  UIADD3 UR12, UR8, 0x2, URZ ;  /* 0x00000002080c7890 */ /* 0x000fe4000fffe03f */
[----:B------:R-:W-:Y:S01]  /*1550*/  UIADD3 UR14, UR6, 0x2, URZ ;  /* 0x00000002060e7890 */ /* 0x000fe2000fffe03f */
[----:B------:R-:W-:Y:S01]  /*1560*/  UMOV UR13, 0x40000040 ;  /* 0x40000040000d7882 */ /* 0x000fe20000000000 */
[----:B------:R-:W-:Y:S01]  /*1570*/  UMOV UR15, 0x40000040 ;  /* 0x40000040000f7882 */ /* 0x000fe20000000000 */
[----:B------:R-:W-:Y:S02]  /*1580*/  WARPGROUP.DEPBAR.LE gsb0, 0x0 ;  /* 0x00008000000079c5 */ /* 0x000fe40000010000 */
[----:B------:R-:W-:-:S06]  /*1590*/  WARPGROUP.ARRIVE ;  /* 0x00000000000079c5 */ /* 0x000fcc0000000000 */
[----:B------:R-:W-:Y:S01]  /*15a0*/  HGMMA.64x16x16.F32 R32, gdesc[UR12], R32, gsb0 ;  /* 0x002000000c2079f0 */ /* 0x000fe20008000820 */
[----:B------:R-:W-:Y:S01]  /*15b0*/  UMOV UR12, UR5 ;  /* 0x00000005000c7c82 */ /* 0x000fe20008000000 */
[----:B------:R-:W-:Y:S01]  /*15c0*/  UMOV UR13, 0x40000040 ;  /* 0x40000040000d7882 */ /* 0x000fe20000000000 */
[----:B------:R-:W-:Y:S01]  /*15d0*/  UIADD3 UR5, UR8, 0x404, URZ ;  /* 0x0000040408057890 */ /* 0x000fe2000fffe03f */
[----:B------:R-:W-:Y:S02]  /*15e0*/  WARPGROUP.DEPBAR.LE gsb0, 0x0 ;  /* 0x00008000000079c5 */ /* 0x000fe40000010000 */
[----:B------:R-:W-:-:S06]  /*15f0*/  WARPGROUP.ARRIVE ;  /* 0x00000000000079c5 */ /* 0x000fcc0000000000 */
[----:B------:R-:W-:Y:S01]  /*1600*/  HGMMA.64x16x16.F32 R24, gdesc[UR12], R24, gsb0 ;  /* 0x002000000c1879f0 */ /* 0x000fe20008000818 */
        /* <DEDUP_REMOVED lines=56> */
[----:B------:R-:W-:Y:S01]  /*1990*/  UIADD3 UR6, UR8, 0xa06, URZ ;  /* 0x00000a0608067890 */ /* 0x000fe2000fffe03f */
[----:B------:R-:W-:Y:S02]  /*19a0*/  WARPGROUP.DEPBAR.LE gsb0, 0x0 ;  /* 0x00008000000079c5 */ /* 0x000fe40000010000 */
[----:B------:R-:W-:-:S06]  /*19b0*/  WARPGROUP.ARRIVE ;  /* 0x00000000000079c5 */ /* 0x000fcc0000000000 */
[----:B------:R-:W-:Y:S01]  /*19c0*/  HGMMA.64x16x16.F32 R32, gdesc[UR12], R32, gsb0 ;  /* 0x002000000c2079f0 */ /* 0x000fe20008000820 */
[----:B------:R-:W-:Y:S01]  /*19d0*/  UMOV UR12, UR5 ;  /* 0x00000005000c7c82 */ /* 0x000fe20008000000 */
[----:B------:R-:W-:Y:S01]  /*19e0*/  UMOV UR13, 0x40000040 ;  /* 0x40000040000d7882 */ /* 0x000fe20000000000 */
[----:B------:R-:W-:-:S07]  /*19f0*/  UIADD3 UR5, UR8, 0x606, URZ ;  /* 0x0000060608057890 */ /* 0x000fce000fffe03f */
[----:B------:R-:W-:Y:S01]  /*1a00*/  UMOV UR8, UR5 ;  /* 0x0000000500087c82 */ /* 0x000fe20008000000 */
[----:B------:R-:W-:Y:S02]  /*1a10*/  WARPGROUP.DEPBAR.LE gsb0, 0x0 ;  /* 0x00008000000079c5 */ /* 0x000fe40000010000 */
[----:B------:R-:W-:-:S06]  /*1a20*/  WARPGROUP.ARRIVE ;  /* 0x00000000000079c5 */ /* 0x000fcc0000000000 */
[----:B------:R-:W-:Y:S03]  /*1a30*/  HGMMA.64x16x16.F32 R24, gdesc[UR12], R24, gsb0 ;  /* 0x002000000c1879f0 */ /* 0x000fe60008000818 */
[----:B------:R-:W-:Y:S02]  /*1a40*/  WARPGROUP.DEPBAR.LE gsb0, 0x0 ;  /* 0x00008000000079c5 */ /* 0x000fe40000010000 */
[----:B------:R-:W-:-:S06]  /*1a50*/  WARPGROUP.ARRIVE ;  /* 0x00000000000079c5 */ /* 0x000fcc0000000000 */
[----:B------:R-:W-:Y:S01]  /*1a60*/  HGMMA.64x16x16.F32 R32, gdesc[UR8], R32, gsb0 ;  /* 0x00200000082079f0 */ /* 0x000fe20008000820 */
[----:B------:R-:W-:Y:S01]  /*1a70*/  UMOV UR8, UR6 ;  /* 0x0000000600087c82 */ /* 0x000fe20008000000 */
[----:B------:R-:W-:Y:S01]  /*1a80*/  UMOV UR9, 0x40000040 ;  /* 0x4000004000097882 */ /* 0x000fe20000000000 */
[----:B------:R-:W-:Y:S02]  /*1a90*/  WARPGROUP.DEPBAR.LE gsb0, 0x0 ;  /* 0x00008000000079c5 */ /* 0x000fe40000010000 */
[----:B------:R-:W-:-:S06]  /*1aa0*/  WARPGROUP.ARRIVE ;  /* 0x00000000000079c5 */ /* 0x000fcc0000000000 */
[----:B------:R-:W-:Y:S03]  /*1ab0*/  HGMMA.64x16x16.F32 R24, gdesc[UR8], R24, gsb0 ;  /* 0x00200000081879f0 */ /* 0x000fe60008000818 */
[----:B------:R-:W-:Y:S02]  /*1ac0*/  WARPGROUP.DEPBAR.LE gsb0, 0x0 ;  /* 0x00008000000079c5 */ /* 0x000fe40000010000 */
[----:B------:R-:W-:Y:S05]  /*1ad0*/  @!P1 BRA `(.L_x_18) ;  /* 0x0000000800489947 */ /* 0x000fea0003800000 */
[----:B------:R-:W-:-:S04]  /*1ae0*/  UIADD3 UR5, UR42, 0x1, URZ ;  /* 0x000000012a057890 */ /* 0x000fc8000fffe03f */
[----:B------:R-:W-:-:S04]  /*1af0*/  UISETP.NE.AND UP0, UPT, UR5, 0x4, UPT ;  /* 0x000000040500788c */ /* 0x000fc8000bf05270 */
[----:B------:R-:W-:Y:S02]  /*1b00*/  USEL UR6, URZ, 0x1, UP0 ;  /* 0x000000013f067887 */ /* 0x000fe40008000000 */
[----:B------:R-:W-:Y:S02]  /*1b10*/  USEL UR5, UR5, URZ, UP0 ;  /* 0x0000003f05057287 */ /* 0x000fe40008000000 */
[----:B------:R-:W-:-:S06]  /*1b20*/  ULOP3.LUT UR6, UR40, UR6, URZ, 0x3c, !UPT ;  /* 0x0000000628067292 */ /* 0x000fcc000f8e3c3f */
[----:B------:R-:W-:Y:S01]  /*1b30*/  IMAD.U32 R5, RZ, RZ, UR6 ;  /* 0x00000006ff057e24 */ /* 0x000fe2000f8e00ff */
[----:B------:R-:W-:-:S06]  /*1b40*/  UMOV UR6, UR42 ;  /* 0x0000002a00067c82 */ /* 0x000fcc0008000000 */
.L_x_25:
[----:B--23--:R-:W-:Y:S05]  /*1b50*/  @!P0 BRA `(.L_x_19) ;  /* 0x0000000000048947 */ /* 0x00cfea0003800000 */
[----:B------:R-:W-:Y:S01]  /*1b60*/  BPT.TRAP 0x1 ;  /* 0x000000040000795c */ /* 0x000fe20000300000 */
.L_x_19:
[----:B------:R-:W2:Y:S01]  /*1b70*/  S2UR UR8, SR_CgaCtaId ;  /* 0x00000000000879c3 */ /* 0x000ea20000008800 */
[----:B------:R-:W-:Y:S01]  /*1b80*/  UMOV UR7, 0x400 ;  /* 0x0000040000077882 */ /* 0x000fe20000000000 */
[----:B------:R-:W-:Y:S01]  /*1b90*/  SHF.L.U32 R3, R5, 0x1f, RZ ;  /* 0x0000001f05037819 */ /* 0x000fe200000006ff */
[----:B--2---:R-:W-:-:S04]  /*1ba0*/  ULEA UR7, UR8, UR7, 0x18 ;  /* 0x0000000708077291 */ /* 0x004fc8000f8ec03f */
[----:B------:R-:W-:-:S09]  /*1bb0*/  ULEA UR8, UR5, UR7, 0x3 ;  /* 0x0000000705087291 */ /* 0x000fd2000f8e183f */
[----:B------:R2:W3:Y:S01]  /*1bc0*/  SYNCS.PHASECHK.TRANS64.TRYWAIT P1, [UR8], R3 ;  /* 0x00000003ff0075a7 */ /* 0x0004e20008020148 */
[----:B------:R-:W-:Y:S05]  /*1bd0*/  @!P0 BRA `(.L_x_20) ;  /* 0x0000000000048947 */ /* 0x000fea0003800000 */
[----:B------:R-:W-:Y:S01]  /*1be0*/  BPT.TRAP 0x1 ;  /* 0x000000040000795c */ /* 0x000fe20000300000 */
.L_x_20:
[----:B---3--:R-:W-:Y:S05]  /*1bf0*/  @P1 BRA `(.L_x_21) ;  /* 0x0000000000081947 */ /* 0x008fea0003800000 */
[----:B------:R-:W3:Y:S02]  /*1c00*/  SYNCS.PHASECHK.TRANS64.TRYWAIT P1, [UR8], R3 ;  /* 0x00000003ff0075a7 */ /* 0x000ee40008020148 */
[----:B---3--:R-:W-:Y:S05]  /*1c10*/  @!P1 BRA `(.L_x_22) ;  /* 0x0000003c007c9947 */ /* 0x008fea0003800000 */
.L_x_21:
[----:B------:R-:W-:Y:S01]  /*1c20*/  ULEA UR10, UR5, UR4, 0x8 ;  /* 0x00000004050a7291 */ /* 0x000fe2000f8e403f */
[----:B------:R-:W-:Y:S01]  /*1c30*/  WARPGROUP.ARRIVE ;  /* 0x00000000000079c5 */ /* 0x000fe20000000000 */
[----:B------:R-:W-:Y:S01]  /*1c40*/  UIMAD UR8, UR5, 0xc00, UR44 ;  /* 0x00000c00050878a4 */ /* 0x000fe2000f8e022c */
[----:B------:R-:W-:Y:S01]  /*1c50*/  UMOV UR11, 0x40000040 ;  /* 0x40000040000b7882 */ /* 0x000fe20000000000 */
[----:B------:R-:W-:Y:S02]  /*1c60*/  UMOV UR9, 0x40000040 ;  /* 0x4000004000097882 */ /* 0x000fe40000000000 */
[----:B------:R-:W-:Y:S01]  /*1c70*/  UIADD3 UR12, UR8, 0x400, URZ ;  /* 0x00000400080c7890 */ /* 0x000fe2000fffe03f */
[----:B------:R-:W-:Y:S01]  /*1c80*/  UMOV UR14, UR10 ;  /* 0x0000000a000e7c82 */ /* 0x000fe20008000000 */
[----:B------:R-:W-:Y:S01]  /*1c90*/  UMOV UR15, UR11 ;  /* 0x0000000b000f7c82 */ /* 0x000fe20008000000 */
[----:B------:R-:W-:Y:S02]  /*1ca0*/  UMOV UR13, 0x40000040 ;  /* 0x40000040000d7882 */ /* 0x000fe40000000000 */
[----:B------:R-:W-:Y:S01]  /*1cb0*/  HGMMA.64x16x16.F32 R32, gdesc[UR8], R32, gsb0 ;  /* 0x00200000082079f0 */ /* 0x000fe20008000820 */
[----:B------:R-:W-:Y:S01]  /*1cc0*/  UIADD3 UR9, UR8, 0x402, URZ ;  /* 0x0000040208097890 */ /* 0x000fe2000fffe03f */
[----:B------:R-:W-:Y:S01]  /*1cd0*/  UMOV UR11, 0x40000040 ;  /* 0x40000040000b7882 */ /* 0x000fe20000000000 */
[----:B------:R-:W-:-:S02]  /*1ce0*/  WARPGROUP.DEPBAR.LE gsb0, 0x0 ;  /* 0x00008000000079c5 */ /* 0x000fc40000010000 */
        /* <DEDUP_REMOVED lines=77> */
[----:B------:R-:W-:Y:S01]  /*21c0*/  UMOV UR9, 0x40000040 ;  /* 0x4000004000097882 */ /* 0x000fe20000000000 */
[----:B------:R-:W-:Y:S02]  /*21d0*/  WARPGROUP.DEPBAR.LE gsb0, 0x0 ;  /* 0x00008000000079c5 */ /* 0x000fe40000010000 */
[----:B------:R-:W-:-:S06]  /*21e0*/  WARPGROUP.ARRIVE ;  /* 0x00000000000079c5 */ /* 0x000fcc0000000000 */
[----:B------:R-:W-:Y:S01]  /*21f0*/  HGMMA.64x16x16.F32 R24, gdesc[UR12], R24, gsb0 ;  /* 0x002000000c1879f0 */ /* 0x000fe20008000818 */
[----:B------:R-:W-:Y:S02]  /*2200*/  UIADD3 UR12, UR8, 0x606, URZ ;  /* 0x00000606080c7890 */ /* 0x000fe4000fffe03f */
[----:B------:R-:W-:-:S05]  /*2210*/  UIADD3 UR13, UR8, 0xa06, URZ ;  /* 0x00000a06080d7890 */ /* 0x000fca000fffe03f */
[----:B------:R-:W-:Y:S01]  /*2220*/  UMOV UR8, UR12 ;  /* 0x0000000c00087c82 */ /* 0x000fe20008000000 */
        /* <DEDUP_REMOVED lines=10> */
[----:B------:R-:W-:Y:S01]  /*22d0*/  BPT.TRAP 0x1 ;  /* 0x000000040000795c */ /* 0x000fe20000300000 */
.L_x_23:
[----:B------:R-:W-:Y:S01]  /*22e0*/  ULEA UR7, UR6, UR7, 0x3 ;  /* 0x0000000706077291 */ /* 0x000fe2000f8e183f */
[----:B------:R-:W-:-:S03]  /*22f0*/  ISETP.GT.U32.AND P1, PT, R19, 0x1, PT ;  /* 0x000000011300780c */ /* 0x000fc60003f24070 */
[----:B------:R-:W-:-:S04]  /*2300*/  UIADD3 UR7, UR7, 0x20, URZ ;  /* 0x0000002007077890 */ /* 0x000fc8000fffe03f */
[----:B------:R-:W-:-:S09]  /*2310*/  UPRMT UR7, URZ, 0x654, UR7 ;  /* 0x000006543f077896 */ /* 0x000fd20008000007 */
[----:B------:R-:W-:Y:S01]  /*2320*/  SYNCS.ARRIVE.TRANS64.RED.A1T0 RZ, [UR7], RZ ;  /* 0x000000ffffff79a7 */ /* 0x000fe20008100407 */
[----:B------:R-:W-:Y:S05]  /*2330*/  @P1 BRA `(.L_x_24) ;  /* 0x0000000000041947 */ /* 0x000fea0003800000 */
[----:B------:R-:W-:Y:S01]  /*2340*/  BPT.TRAP 0x1 ;  /* 0x000000040000795c */ /* 0x000fe20000300000 */
.L_x_24:
[----:B------:R-:W-:Y:S01]  /*2350*/  UIADD3 UR5, UR5, 0x1, URZ ;  /* 0x0000000105057890 */ /* 0x000fe2000fffe03f */
[C---:B------:R-:W-:Y:S01]  /*2360*/  ISETP.GT.AND P1, PT, R0.reuse, 0x1, PT ;  /* 0x000000010000780c */ /* 0x040fe20003f24270 */
[----:B------:R-:W-:Y:S01]  /*2370*/  UIADD3 UR6, UR6, 0x1, URZ ;  /* 0x0000000106067890 */ /* 0x000fe2000fffe03f */
[----:B------:R-:W-:Y:S01]  /*2380*/  VIADD R0, R0, 0xffffffff ;  /* 0xffffffff00007836 */ /* 0x000fe20000000000 */
[----:B------:R-:W-:Y:S02]  /*2390*/  UISETP.NE.AND UP0, UPT, UR5, 0x4, UPT ;  /* 0x000000040500788c */ /* 0x000fe4000bf05270 */
[----:B------:R-:W-:Y:S02]  /*23a0*/  UISETP.NE.AND UP1, UPT, UR6, 0x4, UPT ;  /* 0x000000040600788c */ /* 0x000fe4000bf25270 */
[----:B------:R-:W-:Y:S02]  /*23b0*/  USEL UR7, URZ, 0x1, UP0 ;  /* 0x000000013f077887 */ /* 0x000fe40008000000 */
[----:B------:R-:W-:-:S02]  /*23c0*/  USEL UR5, UR5, URZ, UP0 ;  /* 0x0000003f05057287 */ /* 0x000fc40008000000 */
[----:B------:R-:W-:Y:S02]  /*23d0*/  USEL UR6, UR6, URZ, UP1 ;  /* 0x0000003f06067287 */ /* 0x000fe40008800000 */
[----:B------:R-:W-:Y:S01]  /*23e0*/  LOP3.LUT R5, R5, UR7, RZ, 0x3c, !PT ;  /* 0x0000000705057c12 */ /* 0x000fe2000f8e3cff */
[----:B------:R-:W-:Y:S09]  /*23f0*/  @P1 BRA `(.L_x_25) ;  /* 0xfffffff400d41947 */ /* 0x000ff2000383ffff */
.L_x_18:
[----:B------:R-:W4:Y:S02]  /*2400*/  LDC R0, c[0x0][0x28c] ;  /* 0x0000a300ff007b82 */ /* 0x000f240000000800 */
[----:B----4-:R-:W-:-:S13]  /*2410*/  ISETP.GE.AND P1, PT, R0, 0x1, PT ;  /* 0x000000010000780c */ /* 0x010fda0003f26270 */
[----:B------:R-:W-:Y:S05]  /*2420*/  @!P1 BRA `(.L_x_26) ;  /* 0x0000000000409947 */ /* 0x000fea0003800000 */
[----:B------:R-:W-:Y:S05]  /*2430*/  @!P0 BRA `(.L_x_27) ;  /* 0x0000000000048947 */ /* 0x000fea0003800000 */
[----:B------:R-:W-:Y:S01]  /*2440*/  BPT.TRAP 0x1 ;  /* 0x000000040000795c */ /* 0x000fe20000300000 */
.L_x_27:
[----:B------:R-:W4:Y:S01]  /*2450*/  S2UR UR6, SR_CgaCtaId ;  /* 0x00000000000679c3 */ /* 0x000f220000008800 */
[----:B------:R-:W-:Y:S01]  /*2460*/  UISETP.LT.AND UP0, UPT, UR43, 0x1, UPT ;  /* 0x000000012b00788c */ /* 0x000fe2000bf01270 */
[----:B------:R-:W-:Y:S01]  /*2470*/  ISETP.GT.U32.AND P0, PT, R19, 0x1, PT ;  /* 0x000000011300780c */ /* 0x000fe20003f04070 */
[----:B------:R-:W-:Y:S02]  /*2480*/  UMOV UR5, 0x400 ;  /* 0x0000040000057882 */ /* 0x000fe40000000000 */
[----:B------:R-:W-:-:S04]  /*2490*/  USEL UR4, UR43, 0x1, UP0 ;  /* 0x000000012b047887 */ /* 0x000fc80008000000 */
[----:B------:R-:W-:-:S04]  /*24a0*/  UIADD3 UR4, UR42, UR43, -UR4 ;  /* 0x0000002b2a047290 */ /* 0x000fc8000fffe804 */
[----:B------:R-:W-:-:S04]  /*24b0*/  USHF.L.U32 UR4, UR4, 0x3, URZ ;  /* 0x0000000304047899 */ /* 0x000fc8000800063f */
[----:B------:R-:W-:Y:S02]  /*24c0*/  ULOP3.LUT UR4, UR4, 0x18, URZ, 0xc0, !UPT ;  /* 0x0000001804047892 */ /* 0x000fe4000f8ec03f */
[----:B----4-:R-:W-:-:S04]  /*24d0*/  ULEA UR5, UR6, UR5, 0x18 ;  /* 0x0000000506057291 */ /* 0x010fc8000f8ec03f */
[----:B------:R-:W-:-:S04]  /*24e0*/  UIADD3 UR4, UR5, 0x20, UR4 ;  /* 0x0000002005047890 */ /* 0x000fc8000fffe004 */
[----:B------:R-:W-:-:S09]  /*24f0*/  UPRMT UR4, URZ, 0x654, UR4 ;  /* 0x000006543f047896 */ /* 0x000fd20008000004 */
[----:B------:R-:W-:Y:S01]  /*2500*/  SYNCS.ARRIVE.TRANS64.RED.A1T0 RZ, [UR4], RZ ;  /* 0x000000ffffff79a7 */ /* 0x000fe20008100404 */
[----:B------:R-:W-:Y:S05]  /*2510*/  @P0 BRA `(.L_x_26) ;  /* 0x0000000000040947 */ /* 0x000fea0003800000 */
[----:B------:R-:W-:Y:S01]  /*2520*/  BPT.TRAP 0x1 ;  /* 0x000000040000795c */ /* 0x000fe20000300000 */
.L_x_26:
[----:B------:R-:W4:Y:S01]  /*2530*/  LDC R5, c[0x0][0x288] ;  /* 0x0000a200ff057b82 */ /* 0x000f220000000800 */
[----:B------:R-:W-:Y:S01]  /*2540*/  UIADD3 UR42, UR43, UR42, URZ ;  /* 0x0000002a2b2a7290 */ /* 0x000fe2000fffe03f */
[----:B--23--:R-:W-:Y:S01]  /*2550*/  IMAD.SHL.U32 R3, R44, 0x10, RZ ;  /* 0x000000102c037824 */ /* 0x00cfe200078e00ff */
[----:B------:R-:W-:Y:S01]  /*2560*/  ULDC UR8, c[0x0][0x284] ;  /* 0x0000a10000087ab9 */ /* 0x000fe20000000800 */
[----:B------:R-:W-:Y:S01]  /*2570*/  IMAD R10, R45, 0xc0, RZ ;  /* 0x000000c02d0a7824 */ /* 0x000fe200078e02ff */
[----:B------:R-:W-:Y:S01]  /*2580*/  USHF.R.U32.HI UR4, URZ, 0x2, UR42 ;  /* 0x000000023f047899 */ /* 0x000fe2000801162a */
[C---:B------:R-:W-:Y:S01]  /*2590*/  IMAD.SHL.U32 R4, R18.reuse, 0x2, RZ ;  /* 0x0000000212047824 */ /* 0x040fe200078e00ff */
[----:B------:R-:W-:Y:S01]  /*25a0*/  LOP3.LUT R0, R18, 0x3, RZ, 0xc0, !PT ;  /* 0x0000000312007812 */ /* 0x000fe200078ec0ff */
[----:B------:R-:W-:Y:S01]  /*25b0*/  UISETP.GT.U32.AND UP1, UPT, UR42, 0x3, UPT ;  /* 0x000000032a00788c */ /* 0x000fe2000bf24070 */
[----:B------:R-:W-:Y:S01]  /*25c0*/  SHF.R.S32.HI R21, RZ, 0x1f, R41 ;  /* 0x0000001fff157819 */ /* 0x000fe20000011429 */
[----:B------:R-:W-:Y:S01]  /*25d0*/  ULOP3.LUT UR4, UR4, 0x1, URZ, 0xc0, !UPT ;  /* 0x0000000104047892 */ /* 0x000fe2000f8ec03f */
[----:B------:R-:W-:Y:S01]  /*25e0*/  LOP3.LUT R4, R3, 0x6, R4, 0xf8, !PT ;  /* 0x0000000603047812 */ /* 0x000fe200078ef804 */
[----:B------:R-:W-:Y:S01]  /*25f0*/  ULDC.64 UR6, c[0x0][0x5d0] ;  /* 0x0001740000067ab9 */ /* 0x000fe20000000a00 */
[----:B------:R-:W-:Y:S01]  /*2600*/  UISETP.LT.U32.AND UP1, UPT, UR43, 0x4, UP1 ;  /* 0x000000042b00788c */ /* 0x000fe20008f21070 */
[----:B01----:R-:W-:Y:S01]  /*2610*/  IMAD R6, R21, UR6, RZ ;  /* 0x0000000615067c24 */ /* 0x003fe2000f8e02ff */
[----:B------:R-:W-:-:S02]  /*2620*/  UISETP.NE.U32.AND UP0, UPT, UR4, 0x1, UPT ;  /* 0x000000010400788c */ /* 0x000fc4000bf05070 */
[----:B------:R-:W-:Y:S01]  /*2630*/  USEL UR5, URZ, 0x1, !UP1 ;  /* 0x000000013f057887 */ /* 0x000fe2000c800000 */
[----:B------:R-:W-:Y:S01]  /*2640*/  IMAD R9, R41, UR7, R6 ;  /* 0x0000000729097c24 */ /* 0x000fe2000f8e0206 */
[----:B------:R-:W-:Y:S02]  /*2650*/  UISETP.GT.U32.AND UP0, UPT, UR43, 0x3, !UP0 ;  /* 0x000000032b00788c */ /* 0x000fe4000c704070 */
[----:B------:R-:W-:Y:S02]  /*2660*/  ULOP3.LUT UR42, UR42, 0x3, URZ, 0xc0, !UPT ;  /* 0x000000032a2a7892 */ /* 0x000fe4000f8ec03f */
[----:B------:R-:W-:Y:S01]  /*2670*/  USEL UR4, URZ, 0x1, !UP0 ;  /* 0x000000013f047887 */ /* 0x000fe2000c000000 */
[----:B----4-:R-:W-:Y:S01]  /*2680*/  ISETP.GE.AND P0, PT, R3, R5, PT ;  /* 0x000000050300720c */ /* 0x010fe20003f06270 */
[----:B------:R-:W-:Y:S01]  /*2690*/  IMAD R0, R0, -0x2, R5 ;  /* 0xfffffffe00007824 */ /* 0x000fe200078e0205 */
[----:B------:R-:W-:Y:S01]  /*26a0*/  SHF.R.S32.HI R5, RZ, 0x1f, R4 ;  /* 0x0000001fff057819 */ /* 0x000fe20000011404 */
[----:B------:R-:W-:Y:S01]  /*26b0*/  ULOP3.LUT UR40, UR4, UR40, UR5, 0x96, !UPT ;  /* 0x0000002804287292 */ /* 0x000fe2000f8e9605 */
[----:B------:R-:W-:Y:S01]  /*26c0*/  ISETP.GE.OR P0, PT, R10, UR8, P0 ;  /* 0x000000080a007c0c */ /* 0x000fe20008706670 */
[----:B------:R-:W-:-:S02]  /*26d0*/  IMAD.IADD R3, R0, 0x1, -R3 ;  /* 0x0000000100037824 */ /* 0x000fc400078e0a03 */
[----:B------:R-:W-:-:S04]  /*26e0*/  IMAD.WIDE.U32 R6, R41, UR6, R4 ;  /* 0x0000000629067c25 */ /* 0x000fc8000f8e0004 */
[----:B------:R-:W-:Y:S02]  /*26f0*/  IMAD.IADD R7, R7, 0x1, R9 ;  /* 0x0000000107077824 */ /* 0x000fe400078e0209 */
[----:B------:R-:W-:-:S04]  /*2700*/  IMAD.MOV.U32 R0, RZ, RZ, -0x1 ;  /* 0xffffffffff007424 */ /* 0x000fc800078e00ff */
[----:B------:R-:W-:Y:S05]  /*2710*/  @P0 BRA `(.L_x_28) ;  /* 0x0000001400680947 */ /* 0x000fea0003800000 */
[----:B------:R-:W0:Y:S01]  /*2720*/  LDC.64 R8, c[0x0][0x5c8] ;  /* 0x00017200ff087b82 */ /* 0x000e220000000a00 */
[----:B-----5:R-:W-:Y:S01]  /*2730*/  FSETP.NEU.AND P1, PT, R42, RZ, PT ;  /* 0x000000ff2a00720b */ /* 0x020fe20003f2d000 */
[----:B------:R-:W-:Y:S01]  /*2740*/  IMAD.WIDE R12, R45, 0xc0, R22 ;  /* 0x000000c02d0c7825 */ /* 0x000fe200078e0216 */
[----:B------:R-:W-:Y:S03]  /*2750*/  BSSY B0, `(.L_x_28) ;  /* 0x0000156000007945 */ /* 0x000fe60003800000 */
[----:B------:R-:W-:-:S05]  /*2760*/  IMAD.IADD R60, R43, 0x1, -R10 ;  /* 0x000000012b3c7824 */ /* 0x000fca00078e0a0a */
[----:B------:R-:W-:-:S04]  /*2770*/  ISETP.GT.AND P2, PT, R60, RZ, PT ;  /* 0x000000ff3c00720c */ /* 0x000fc80003f44270 */
[----:B------:R-:W-:Y:S01]  /*2780*/  ISETP.GT.AND P0, PT, R3, RZ, P2 ;  /* 0x000000ff0300720c */ /* 0x000fe20001704270 */
[-C--:B0-----:R-:W-:Y:S02]  /*2790*/  IMAD R10, R13, R8.reuse, RZ ;  /* 0x000000080d0a7224 */ /* 0x081fe400078e02ff */
[----:B------:R-:W-:-:S04]  /*27a0*/  IMAD.WIDE.U32 R50, R12, R8, R6 ;  /* 0x000000080c327225 */ /* 0x000fc800078e0006 */
[----:B------:R-:W-:-:S04]  /*27b0*/  IMAD R7, R12, R9, R10 ;  /* 0x000000090c077224 */ /* 0x000fc800078e020a */
[----:B------:R-:W-:Y:S01]  /*27c0*/  IMAD.IADD R53, R51, 0x1, R7 ;  /* 0x0000000133357824 */ /* 0x000fe200078e0207 */
[----:B------:R-:W-:Y:S06]  /*27d0*/  @!P1 BRA `(.L_x_29) ;  /* 0x0000000c00d89947 */ /* 0x000fec0003800000 */
[----:B------:R-:W0:Y:S01]  /*27e0*/  LDC.64 R10, c[0x0][0x5b8] ;  /* 0x00016e00ff0a7b82 */ /* 0x000e220000000a00 */
[----:B------:R-:W-:-:S07]  /*27f0*/  ULDC.64 UR4, c[0x0][0x5c0] ;  /* 0x0001700000047ab9 */ /* 0x000fce0000000a00 */
[----:B------:R-:W1:Y:S08]  /*2800*/  LDC.64 R14, c[0x0][0x5b0] ;  /* 0x00016c00ff0e7b82 */ /* 0x000e700000000a00 */
[----:B------:R-:W2:Y:S01]  /*2810*/  LDC.64 R6, c[0x0][0x5a8] ;  /* 0x00016a00ff067b82 */ /* 0x000ea20000000a00 */
[-C--:B0-----:R-:W-:Y:S02]  /*2820*/  IMAD R20, R21, R10.reuse, RZ ;  /* 0x0000000a15147224 */ /* 0x081fe400078e02ff */
[----:B------:R-:W-:-:S04]  /*2830*/  IMAD.WIDE.U32 R44, R41, R10, R4 ;  /* 0x0000000a292c7225 */ /* 0x000fc800078e0004 */
[----:B------:R-:W-:Y:S02]  /*2840*/  IMAD R65, R41, R11, R20 ;  /* 0x0000000b29417224 */ /* 0x000fe400078e0214 */
[-C--:B-1----:R-:W-:Y:S02]  /*2850*/  IMAD R11, R13, R14.reuse, RZ ;  /* 0x0000000e0d0b7224 */ /* 0x082fe400078e02ff */
[----:B------:R-:W-:Y:S02]  /*2860*/  IMAD.IADD R21, R45, 0x1, R65 ;  /* 0x000000012d157824 */ /* 0x000fe400078e0241 */
[----:B------:R-:W-:Y:S02]  /*2870*/  IMAD.MOV.U32 R20, RZ, RZ, R44 ;  /* 0x000000ffff147224 */ /* 0x000fe400078e002c */
[C---:B------:R-:W-:Y:S02]  /*2880*/  IMAD R67, R12.reuse, R15, R11 ;  /* 0x0000000f0c437224 */ /* 0x040fe400078e020b */
[----:B------:R-:W-:-:S04]  /*2890*/  IMAD.WIDE.U32 R46, R12, R14, R20 ;  /* 0x0000000e0c2e7225 */ /* 0x000fc800078e0014 */
[----:B------:R-:W-:Y:S01]  /*28a0*/  IMAD.IADD R11, R47, 0x1, R67 ;  /* 0x000000012f0b7824 */ /* 0x000fe200078e0243 */
[----:B--2---:R-:W-:-:S04]  /*28b0*/  LEA R48, P1, R46, R6, 0x1 ;  /* 0x000000062e307211 */ /* 0x004fc800078208ff */
[----:B------:R-:W-:-:S05]  /*28c0*/  LEA.HI.X R49, R46, R7, R11, 0x1, P1 ;  /* 0x000000072e317211 */ /* 0x000fca00008f0c0b */
[----:B------:R-:W2:Y:S01]  /*28d0*/  @P0 LDG.E.LTC128B.U16 R11, desc[UR36][R48.64] ;  /* 0x00000024300b0981 */ /* 0x000ea2000c1e1520 */
[----:B------:R-:W-:Y:S01]  /*28e0*/  LEA R52, P1, R50, UR4, 0x1 ;  /* 0x0000000432347c11 */ /* 0x000fe2000f8208ff */
[----:B------:R-:W-:Y:S01]  /*28f0*/  IMAD.WIDE.U32 R46, R12, R14, R4 ;  /* 0x0000000e0c2e7225 */ /* 0x000fe200078e0004 */
[----:B------:R-:W-:Y:S02]  /*2900*/  BSSY B1, `(.L_x_30) ;  /* 0x0000012000017945 */ /* 0x000fe40003800000 */
[----:B------:R-:W-:Y:S01]  /*2910*/  LEA.HI.X R53, R50, UR5, R53, 0x1, P1 ;  /* 0x0000000532357c11 */ /* 0x000fe200088f0c35 */
[----:B------:R-:W-:Y:S01]  /*2920*/  IMAD.IADD R47, R67, 0x1, R47 ;  /* 0x00000001432f7824 */ /* 0x000fe200078e022f */
[----:B------:R-:W-:Y:S01]  /*2930*/  ISETP.GT.AND P1, PT, R3, 0x1, P2 ;  /* 0x000000010300780c */ /* 0x000fe20001724270 */
[----:B------:R-:W-:-:S03]  /*2940*/  IMAD.WIDE.U32 R46, R41, R10, R46 ;  /* 0x0000000a292e7225 */ /* 0x000fc600078e002e */
[----:B------:R-:W-:Y:S01]  /*2950*/  LEA R50, P3, R46, R6, 0x1 ;  /* 0x000000062e327211 */ /* 0x000fe200078608ff */
[----:B--2---:R-:W-:-:S05]  /*2960*/  HADD2.F32 R51, -RZ, R11.H0_H0 ;  /* 0x2000000bff337230 */ /* 0x004fca0000004100 */
[----:B------:R-:W-:-:S04]  /*2970*/  FMUL R51, R51, R42 ;  /* 0x0000002a33337220 */ /* 0x000fc80000400000 */
[----:B------:R-:W-:Y:S01]  /*2980*/  FFMA R51, R32, R40, R51 ;  /* 0x0000002820337223 */ /* 0x000fe20000000033 */
[----:B------:R-:W-:-:S04]  /*2990*/  IMAD.IADD R32, R65, 0x1, R47 ;  /* 0x0000000141207824 */ /* 0x000fc800078e022f */
[----:B------:R-:W-:-:S04]  /*29a0*/  F2FP.F16.F32.PACK_AB R51, RZ, R51 ;  /* 0x00000033ff33723e */ /* 0x000fc800000000ff */
[----:B------:R-:W-:Y:S02]  /*29b0*/  PRMT R47, R51, 0x7610, R47 ;  /* 0x00007610332f7816 */ /* 0x000fe4000000002f */
[----:B------:R-:W-:Y:S01]  /*29c0*/  LEA.HI.X R51, R46, R7, R32, 0x1, P3 ;  /* 0x000000072e337211 */ /* 0x000fe200018f0c20 */
[C---:B------:R-:W-:Y:S02]  /*29d0*/  IMAD.SHL.U32 R46, R14.reuse, 0x8, RZ ;  /* 0x000000080e2e7824 */ /* 0x040fe400078e00ff */
[----:B------:R0:W-:Y:S02]  /*29e0*/  @P0 STG.E.U16 desc[UR36][R52.64], R47 ;  /* 0x0000002f34000986 */ /* 0x0001e4000c101524 */
[----:B0-----:R-:W-:Y:S01]  /*29f0*/  SHF.L.U64.HI R47, R14, 0x3, R15 ;  /* 0x000000030e2f7819 */ /* 0x001fe2000001020f */
[----:B------:R-:W-:Y:S06]  /*2a00*/  @!P1 BRA `(.L_x_31) ;  /* 0x0000000000049947 */ /* 0x000fec0003800000 */
[----:B------:R0:W5:Y:S02]  /*2a10*/  LDG.E.LTC128B.U16 R11, desc[UR36][R50.64+0x2] ;  /* 0x00000224320b7981 */ /* 0x000164000c1e1520 */
.L_x_31:
[----:B------:R-:W-:Y:S05]  /*2a20*/  BSYNC B1 ;  /* 0x0000000000017941 */ /* 0x000fea0003800000 */
.L_x_30:
[----:B-----5:R-:W-:Y:S01]  /*2a30*/  HADD2.F32 R49, -RZ, R11.H0_H0 ;  /* 0x2000000bff317230 */ /* 0x020fe20000004100 */
[----:B------:R-:W-:Y:S01]  /*2a40*/  ISETP.GT.AND P0, PT, R60, 0x8, PT ;  /* 0x000000083c00780c */ /* 0x000fe20003f04270 */
[----:B------:R-:W-:Y:S01]  /*2a50*/  IMAD.WIDE.U32 R54, R12, R14, R46 ;  /* 0x0000000e0c367225 */ /* 0x000fe200078e002e */
[----:B------:R-:W-:-:S03]  /*2a60*/  PRMT R59, R11, 0x7610, R59 ;  /* 0x000076100b3b7816 */ /* 0x000fc6000000003b */
[----:B------:R-:W-:Y:S01]  /*2a70*/  FMUL R32, R49, R42 ;  /* 0x0000002a31207220 */ /* 0x000fe20000400000 */
[----:B------:R-:W-:Y:S01]  /*2a80*/  IMAD.IADD R69, R67, 0x1, R55 ;  /* 0x0000000143457824 */ /* 0x000fe200078e0237 */
[----:B------:R-:W-:Y:S02]  /*2a90*/  IADD3 R48, P4, R44, R54, RZ ;  /* 0x000000362c307210 */ /* 0x000fe40007f9e0ff */
[----:B------:R-:W-:Y:S01]  /*2aa0*/  FFMA R33, R33, R40, R32 ;  /* 0x0000002821217223 */ /* 0x000fe20000000020 */
[----:B------:R-:W-:Y:S02]  /*2ab0*/  ISETP.GT.AND P3, PT, R3, RZ, P0 ;  /* 0x000000ff0300720c */ /* 0x000fe40000764270 */
[----:B------:R-:W-:Y:S01]  /*2ac0*/  IMAD.X R49, R69, 0x1, R21, P4 ;  /* 0x0000000145317824 */ /* 0x000fe200020e0615 */
[----:B------:R-:W-:Y:S02]  /*2ad0*/  LEA R32, P4, R48, R6, 0x1 ;  /* 0x0000000630207211 */ /* 0x000fe400078808ff */
[----:B------:R-:W-:-:S02]  /*2ae0*/  F2FP.F16.F32.PACK_AB R56, RZ, R33 ;  /* 0x00000021ff38723e */ /* 0x000fc400000000ff */
[--C-:B------:R-:W-:Y:S02]  /*2af0*/  LEA.HI.X R33, R48, R7, R49.reuse, 0x1, P4 ;  /* 0x0000000730217211 */ /* 0x100fe400020f0c31 */
[----:B------:R-:W-:-:S05]  /*2b00*/  PRMT R49, R56, 0x7610, R49 ;  /* 0x0000761038317816 */ /* 0x000fca0000000031 */
[----:B------:R1:W-:Y:S04]  /*2b10*/  @P1 STG.E.U16 desc[UR36][R52.64+0x2], R49 ;  /* 0x0000023134001986 */ /* 0x0003e8000c101524 */
[----:B------:R2:W3:Y:S01]  /*2b20*/  @P3 LDG.E.LTC128B.U16 R59, desc[UR36][R32.64] ;  /* 0x00000024203b3981 */ /* 0x0004e2000c1e1520 */
[C---:B------:R-:W-:Y:S01]  /*2b30*/  IMAD.SHL.U32 R61, R8.reuse, 0x10, RZ ;  /* 0x00000010083d7824 */ /* 0x040fe200078e00ff */
[----:B------:R-:W-:Y:S01]  /*2b40*/  SHF.L.U64.HI R63, R8, 0x4, R9 ;  /* 0x00000004083f7819 */ /* 0x000fe20000010209 */
[----:B------:R-:W-:Y:S01]  /*2b50*/  BSSY B1, `(.L_x_32) ;  /* 0x0000011000017945 */ /* 0x000fe20003800000 */
[----:B------:R-:W-:Y:S02]  /*2b60*/  IADD3 R48, P1, R4, R54, RZ ;  /* 0x0000003604307210 */ /* 0x000fe40007f3e0ff */
[----:B------:R-:W-:-:S03]  /*2b70*/  IADD3 R56, P4, R61, R52, RZ ;  /* 0x000000343d387210 */ /* 0x000fc60007f9e0ff */
[----:B-1----:R-:W-:Y:S01]  /*2b80*/  IMAD.X R49, R5, 0x1, R69, P1 ;  /* 0x0000000105317824 */ /* 0x002fe200008e0645 */
[----:B------:R-:W-:Y:S01]  /*2b90*/  ISETP.GT.AND P1, PT, R3, 0x1, P0 ;  /* 0x000000010300780c */ /* 0x000fe20000724270 */
[----:B------:R-:W-:Y:S02]  /*2ba0*/  IMAD.X R57, R63, 0x1, R53, P4 ;  /* 0x000000013f397824 */ /* 0x000fe400020e0635 */
[----:B------:R-:W-:-:S03]  /*2bb0*/  IMAD.WIDE.U32 R48, R41, R10, R48 ;  /* 0x0000000a29307225 */ /* 0x000fc600078e0030 */
[----:B--2---:R-:W-:Y:S01]  /*2bc0*/  LEA R32, P5, R48, R6, 0x1 ;  /* 0x0000000630207211 */ /* 0x004fe200078a08ff */
[----:B---3--:R-:W-:-:S05]  /*2bd0*/  HADD2.F32 R11, -RZ, R59.H0_H0 ;  /* 0x2000003bff0b7230 */ /* 0x008fca0000004100 */
[----:B------:R-:W-:-:S04]  /*2be0*/  FMUL R11, R11, R42 ;  /* 0x0000002a0b0b7220 */ /* 0x000fc80000400000 */
[----:B------:R-:W-:Y:S01]  /*2bf0*/  FFMA R11, R34, R40, R11 ;  /* 0x00000028220b7223 */ /* 0x000fe2000000000b */
[----:B------:R-:W-:-:S04]  /*2c00*/  IMAD.IADD R34, R65, 0x1, R49 ;  /* 0x0000000141227824 */ /* 0x000fc800078e0231 */
[----:B------:R-:W-:Y:S02]  /*2c10*/  F2FP.F16.F32.PACK_AB R11, RZ, R11 ;  /* 0x0000000bff0b723e */ /* 0x000fe400000000ff */
[----:B------:R-:W-:-:S03]  /*2c20*/  LEA.HI.X R33, R48, R7, R34, 0x1, P5 ;  /* 0x0000000730217211 */ /* 0x000fc600028f0c22 */
[----:B------:R1:W-:Y:S01]  /*2c30*/  @P3 STG.E.U16 desc[UR36][R56.64], R11 ;  /* 0x0000000b38003986 */ /* 0x0003e2000c101524 */
[----:B------:R-:W-:Y:S05]  /*2c40*/  @!P1 BRA `(.L_x_33) ;  /* 0x0000000000049947 */ /* 0x000fea0003800000 */
[----:B------:R2:W5:Y:S02]  /*2c50*/  LDG.E.LTC128B.U16 R59, desc[UR36][R32.64+0x2] ;  /* 0x00000224203b7981 */ /* 0x000564000c1e1520 */
.L_x_33:
[----:B------:R-:W-:Y:S05]  /*2c60*/  BSYNC B1 ;  /* 0x0000000000017941 */ /* 0x000fea0003800000 */
.L_x_32:
[----:B-1---5:R-:W-:Y:S01]  /*2c70*/  HADD2.F32 R11, -RZ, R59.H0_H0 ;  /* 0x2000003bff0b7230 */ /* 0x022fe20000004100 */
[----:B------:R-:W-:Y:S01]  /*2c80*/  ISETP.GT.AND P3, PT, R3, 0x8, P2 ;  /* 0x000000080300780c */ /* 0x000fe20001764270 */
[----:B------:R-:W-:Y:S03]  /*2c90*/  BSSY B1, `(.L_x_34) ;  /* 0x0000007000017945 */ /* 0x000fe60003800000 */
[----:B------:R-:W-:-:S04]  /*2ca0*/  FMUL R34, R11, R42 ;  /* 0x0000002a0b227220 */ /* 0x000fc80000400000 */
[----:B------:R-:W-:-:S05]  /*2cb0*/  FFMA R34, R35, R40, R34 ;  /* 0x0000002823227223 */ /* 0x000fca0000000022 */
[----:B------:R-:W-:-:S05]  /*2cc0*/  F2FP.F16.F32.PACK_AB R34, RZ, R34 ;  /* 0x00000022ff22723e */ /* 0x000fca00000000ff */
[----:B------:R1:W-:Y:S01]  /*2cd0*/  @P1 STG.E.U16 desc[UR36][R56.64+0x2], R34 ;  /* 0x0000022238001986 */ /* 0x0003e2000c101524 */
[----:B------:R-:W-:Y:S05]  /*2ce0*/  @!P3 BRA `(.L_x_35) ;  /* 0x000000000004b947 */ /* 0x000fea0003800000 */
[----:B------:R3:W5:Y:S02]  /*2cf0*/  LDG.E.LTC128B.U16 R59, desc[UR36][R50.64+0x10] ;  /* 0x00001024323b7981 */ /* 0x000764000c1e1520 */
.L_x_35:
[----:B------:R-:W-:Y:S05]  /*2d00*/  BSYNC B1 ;  /* 0x0000000000017941 */ /* 0x000fea0003800000 */
.L_x_34:
[----:B-----5:R-:W-:Y:S01]  /*2d10*/  HADD2.F32 R11, -RZ, R59.H0_H0 ;  /* 0x2000003bff0b7230 */ /* 0x020fe20000004100 */
        /* <DEDUP_REMOVED lines=8> */
.L_x_37:
[----:B------:R-:W-:Y:S05]  /*2da0*/  BSYNC B1 ;  /* 0x0000000000017941 */ /* 0x000fea0003800000 */
.L_x_36:
[----:B----45:R-:W-:Y:S01]  /*2db0*/  HADD2.F32 R11, -RZ, R59.H0_H0 ;  /* 0x2000003bff0b7230 */ /* 0x030fe20000004100 */
[----:B------:R-:W-:Y:S01]  /*2dc0*/  ISETP.GT.AND P3, PT, R3, 0x8, P0 ;  /* 0x000000080300780c */ /* 0x000fe20000764270 */
[----:B------:R-:W-:Y:S03]  /*2dd0*/  BSSY B1, `(.L_x_38) ;  /* 0x0000007000017945 */ /* 0x000fe60003800000 */
[----:B-1----:R-:W-:-:S04]  /*2de0*/  FMUL R34, R11, R42 ;  /* 0x0000002a0b227220 */ /* 0x002fc80000400000 */
[----:B------:R-:W-:-:S05]  /*2df0*/  FFMA R34, R37, R40, R34 ;  /* 0x0000002825227223 */ /* 0x000fca0000000022 */
[----:B------:R-:W-:-:S05]  /*2e00*/  F2FP.F16.F32.PACK_AB R34, RZ, R34 ;  /* 0x00000022ff22723e */ /* 0x000fca00000000ff */
[----:B------:R1:W-:Y:S01]  /*2e10*/  @P2 STG.E.U16 desc[UR36][R52.64+0x12], R34 ;  /* 0x0000122234002986 */ /* 0x0003e2000c101524 */
[----:B------:R-:W-:Y:S05]  /*2e20*/  @!P3 BRA `(.L_x_39) ;  /* 0x000000000004b947 */ /* 0x000fea0003800000 */
[----:B------:R4:W5:Y:S02]  /*2e30*/  LDG.E.LTC128B.U16 R59, desc[UR36][R32.64+0x10] ;  /* 0x00001024203b7981 */ /* 0x000964000c1e1520 */
.L_x_39:
[----:B------:R-:W-:Y:S05]  /*2e40*/  BSYNC B1 ;  /* 0x0000000000017941 */ /* 0x000fea0003800000 */
.L_x_38:
        /* <DEDUP_REMOVED lines=9> */
.L_x_41:
[----:B------:R-:W-:Y:S05]  /*2ee0*/  BSYNC B1 ;  /* 0x0000000000017941 */ /* 0x000fea0003800000 */
.L_x_40:
[----:B0-2-4-:R-:W-:Y:S01]  /*2ef0*/  IMAD.MOV.U32 R32, RZ, RZ, R54 ;  /* 0x000000ffff207224 */ /* 0x015fe200078e0036 */
[----:B------:R-:W-:Y:S01]  /*2f00*/  ISETP.GT.AND P0, PT, R60, 0x80, PT ;  /* 0x000000803c00780c */ /* 0x000fe20003f04270 */
[----:B------:R-:W-:Y:S02]  /*2f10*/  IMAD.MOV.U32 R33, RZ, RZ, R69 ;  /* 0x000000ffff217224 */ /* 0x000fe400078e0045 */
[----:B-----5:R-:W-:Y:S01]  /*2f20*/  HADD2.F32 R11, -RZ, R59.H0_H0 ;  /* 0x2000003bff0b7230 */ /* 0x020fe20000004100 */
[----:B------:R-:W-:Y:S01]  /*2f30*/  ISETP.GT.AND P2, PT, R3, RZ, P0 ;  /* 0x000000ff0300720c */ /* 0x000fe20000744270 */
[----:B------:R-:W-:-:S04]  /*2f40*/  IMAD.WIDE.U32 R48, R14, 0x78, R32 ;  /* 0x000000780e307825 */ /* 0x000fc800078e0020 */
[----:B------:R-:W-:Y:S01]  /*2f50*/  FMUL R32, R11, R42 ;  /* 0x0000002a0b207220 */ /* 0x000fe20000400000 */
[----:B------:R-:W-:Y:S01]  /*2f60*/  IMAD R15, R15, 0x78, RZ ;  /* 0x000000780f0f7824 */ /* 0x000fe200078e02ff */
[----:B------:R-:W-:Y:S02]  /*2f70*/  IADD3 R11, P3, R44, R48, RZ ;  /* 0x000000302c0b7210 */ /* 0x000fe40007f7e0ff */
[----:B------:R-:W-:Y:S01]  /*2f80*/  FFMA R39, R39, R40, R32 ;  /* 0x0000002827277223 */ /* 0x000fe20000000020 */
[----:B-1----:R-:W-:-:S04]  /*2f90*/  IMAD.IADD R53, R49, 0x1, R15 ;  /* 0x0000000131357824 */ /* 0x002fc800078e020f */
[----:B------:R-:W-:Y:S01]  /*2fa0*/  IMAD.X R34, R53, 0x1, R21, P3 ;  /* 0x0000000135227824 */ /* 0x000fe200018e0615 */
[C---:B------:R-:W-:Y:S02]  /*2fb0*/  LEA R32, P3, R11.reuse, R6, 0x1 ;  /* 0x000000060b207211 */ /* 0x040fe400078608ff */
[----:B------:R-:W-:Y:S02]  /*2fc0*/  F2FP.F16.F32.PACK_AB R39, RZ, R39 ;  /* 0x00000027ff27723e */ /* 0x000fe400000000ff */
[----:B------:R-:W-:-:S03]  /*2fd0*/  LEA.HI.X R33, R11, R7, R34, 0x1, P3 ;  /* 0x000000070b217211 */ /* 0x000fc600018f0c22 */
[----:B------:R0:W-:Y:S04]  /*2fe0*/  @P1 STG.E.U16 desc[UR36][R56.64+0x12], R39 ;  /* 0x0000122738001986 */ /* 0x0001e8000c101524 */
[----:B------:R1:W2:Y:S01]  /*2ff0*/  @P2 LDG.E.LTC128B.U16 R59, desc[UR36][R32.64] ;  /* 0x00000024203b2981 */ /* 0x0002a2000c1e1520 */
[----:B------:R-:W-:Y:S01]  /*3000*/  IMAD.WIDE.U32 R34, R14, 0x78, R46 ;  /* 0x000000780e227825 */ /* 0x000fe200078e002e */
[----:B------:R-:W-:Y:S01]  /*3010*/  ISETP.GT.AND P3, PT, R3, 0x1, P0 ;  /* 0x000000010300780c */ /* 0x000fe20000764270 */
[----:B------:R-:W-:Y:S02]  /*3020*/  BSSY B1, `(.L_x_42) ;  /* 0x0000015000017945 */ /* 0x000fe40003800000 */
[----:B------:R-:W-:Y:S02]  /*3030*/  IMAD.IADD R35, R15, 0x1, R35 ;  /* 0x000000010f237824 */ /* 0x000fe400078e0223 */
[----:B---3--:R-:W-:-:S02]  /*3040*/  IMAD R51, R9, 0xf0, RZ ;  /* 0x000000f009337824 */ /* 0x008fc400078e02ff */
[----:B------:R-:W-:Y:S01]  /*3050*/  IMAD.WIDE.U32 R36, R12, R14, R34 ;  /* 0x0000000e0c247225 */ /* 0x000fe200078e0022 */
[----:B-1----:R-:W-:-:S03]  /*3060*/  IADD3 R32, P4, R46, R34, RZ ;  /* 0x000000222e207210 */ /* 0x002fc60007f9e0ff */
[----:B0-----:R-:W-:Y:S01]  /*3070*/  IMAD.WIDE.U32 R56, R8, 0xf0, R56 ;  /* 0x000000f008387825 */ /* 0x001fe200078e0038 */
[----:B------:R-:W-:-:S03]  /*3080*/  IADD3 R36, P1, R4, R36, RZ ;  /* 0x0000002404247210 */ /* 0x000fc60007f3e0ff */
[----:B------:R-:W-:Y:S01]  /*3090*/  IMAD.IADD R9, R57, 0x1, R51 ;  /* 0x0000000139097824 */ /* 0x000fe200078e0233 */
[----:B------:R-:W-:-:S03]  /*30a0*/  IADD3.X R37, R5, R67, R37, P1, !PT ;  /* 0x0000004305257210 */ /* 0x000fc60000ffe425 */
[----:B------:R-:W-:-:S04]  /*30b0*/  IMAD.WIDE.U32 R36, R41, R10, R36 ;  /* 0x0000000a29247225 */ /* 0x000fc800078e0024 */
[----:B------:R-:W-:Y:S01]  /*30c0*/  IMAD.IADD R8, R65, 0x1, R37 ;  /* 0x0000000141087824 */ /* 0x000fe200078e0225 */
[----:B------:R-:W-:-:S04]  /*30d0*/  LEA R38, P1, R36, R6, 0x1 ;  /* 0x0000000624267211 */ /* 0x000fc800078208ff */
[----:B------:R-:W-:Y:S01]  /*30e0*/  LEA.HI.X R39, R36, R7, R8, 0x1, P1 ;  /* 0x0000000724277211 */ /* 0x000fe200008f0c08 */
[----:B------:R-:W-:Y:S02]  /*30f0*/  @P2 IMAD.MOV.U32 R8, RZ, RZ, R56 ;  /* 0x000000ffff082224 */ /* 0x000fe400078e0038 */
[----:B--2---:R-:W-:-:S05]  /*3100*/  HADD2.F32 R11, -RZ, R59.H0_H0 ;  /* 0x2000003bff0b7230 */ /* 0x004fca0000004100 */
[----:B------:R-:W-:-:S04]  /*3110*/  FMUL R11, R11, R42 ;  /* 0x0000002a0b0b7220 */ /* 0x000fc80000400000 */
[----:B------:R-:W-:-:S05]  /*3120*/  FFMA R11, R24, R40, R11 ;  /* 0x00000028180b7223 */ /* 0x000fca000000000b */
[----:B------:R-:W-:-:S05]  /*3130*/  F2FP.F16.F32.PACK_AB R11, RZ, R11 ;  /* 0x0000000bff0b723e */ /* 0x000fca00000000ff */
[----:B------:R0:W-:Y:S01]  /*3140*/  @P2 STG.E.U16 desc[UR36][R8.64], R11 ;  /* 0x0000000b08002986 */ /* 0x0001e2000c101524 */
[----:B------:R-:W-:Y:S05]  /*3150*/  @!P3 BRA `(.L_x_43) ;  /* 0x000000000004b947 */ /* 0x000fea0003800000 */
[----:B------:R1:W5:Y:S02]  /*3160*/  LDG.E.LTC128B.U16 R59, desc[UR36][R38.64+0x2] ;  /* 0x00000224263b7981 */ /* 0x000364000c1e1520 */
.L_x_43:
[----:B------:R-:W-:Y:S05]  /*3170*/  BSYNC B1 ;  /* 0x0000000000017941 */ /* 0x000fea0003800000 */
.L_x_42:
[----:B0----5:R-:W-:Y:S01]  /*3180*/  HADD2.F32 R11, -RZ, R59.H0_H0 ;  /* 0x2000003bff0b7230 */ /* 0x021fe20000004100 */
[----:B------:R-:W-:Y:S01]  /*3190*/  ISETP.GT.AND P1, PT, R60, 0x88, PT ;  /* 0x000000883c00780c */ /* 0x000fe20003f24270 */
[----:B------:R-:W-:Y:S01]  /*31a0*/  @P3 IMAD.MOV.U32 R24, RZ, RZ, R56 ;  /* 0x000000ffff183224 */ /* 0x000fe200078e0038 */
[----:B------:R-:W-:Y:S01]  /*31b0*/  BSSY B1, `(.L_x_44) ;  /* 0x0000010000017945 */ /* 0x000fe20003800000 */
[----:B------:R-:W-:Y:S02]  /*31c0*/  IMAD.X R33, R35, 0x1, R47, P4 ;  /* 0x0000000123217824 */ /* 0x000fe400020e062f */
[----:B------:R-:W-:Y:S01]  /*31d0*/  FMUL R20, R11, R42 ;  /* 0x0000002a0b147220 */ /* 0x000fe20000400000 */
[----:B------:R-:W-:Y:S01]  /*31e0*/  IADD3 R44, P2, P4, R44, R48, R46 ;  /* 0x000000302c2c7210 */ /* 0x000fe20007c5e02e */
[----:B------:R-:W-:-:S04]  /*31f0*/  IMAD.WIDE.U32 R14, R12, R14, R32 ;  /* 0x0000000e0c0e7225 */ /* 0x000fc800078e0020 */
[----:B------:R-:W-:Y:S01]  /*3200*/  FFMA R20, R25, R40, R20 ;  /* 0x0000002819147223 */ /* 0x000fe20000000014 */
[----:B------:R-:W-:Y:S01]  /*3210*/  IADD3.X R21, R21, R53, R47, P2, P4 ;  /* 0x0000003515157210 */ /* 0x000fe200017e842f */
[----:B------:R-:W-:Y:S01]  /*3220*/  @P3 IMAD.MOV.U32 R25, RZ, RZ, R9 ;  /* 0x000000ffff193224 */ /* 0x000fe200078e0009 */
[----:B------:R-:W-:Y:S02]  /*3230*/  ISETP.GT.AND P2, PT, R3, RZ, P1 ;  /* 0x000000ff0300720c */ /* 0x000fe40000f44270 */
[----:B------:R-:W-:Y:S02]  /*3240*/  F2FP.F16.F32.PACK_AB R11, RZ, R20 ;  /* 0x00000014ff0b723e */ /* 0x000fe400000000ff */
[----:B------:R-:W-:Y:S02]  /*3250*/  LEA R12, P4, R44, R6, 0x1 ;  /* 0x000000062c0c7211 */ /* 0x000fe400078808ff */
[----:B------:R-:W-:Y:S01]  /*3260*/  IADD3 R20, P5, R4, R14, RZ ;  /* 0x0000000e04147210 */ /* 0x000fe20007fbe0ff */
[----:B------:R0:W-:Y:S01]  /*3270*/  @P3 STG.E.U16 desc[UR36][R24.64+0x2], R11 ;  /* 0x0000020b18003986 */ /* 0x0001e2000c101524 */
[----:B------:R-:W-:-:S05]  /*3280*/  LEA.HI.X R13, R44, R7, R21, 0x1, P4 ;  /* 0x000000072c0d7211 */ /* 0x000fca00020f0c15 */
[----:B------:R-:W-:Y:S06]  /*3290*/  @!P2 BRA `(.L_x_45) ;  /* 0x000000000004a947 */ /* 0x000fec0003800000 */
[----:B------:R2:W5:Y:S02]  /*32a0*/  LDG.E.LTC128B.U16 R59, desc[UR36][R12.64] ;  /* 0x000000240c3b7981 */ /* 0x000564000c1e1520 */
.L_x_45:
[----:B------:R-:W-:Y:S05]  /*32b0*/  BSYNC B1 ;  /* 0x0000000000017941 */ /* 0x000fea0003800000 */
.L_x_44:
[----:B0----5:R-:W-:Y:S01]  /*32c0*/  HADD2.F32 R11, -RZ, R59.H0_H0 ;  /* 0x2000003bff0b7230 */ /* 0x021fe20000004100 */
[----:B------:R-:W-:Y:S01]  /*32d0*/  IADD3.X R21, R5, R67, R15, P5, !PT ;  /* 0x0000004305157210 */ /* 0x000fe20002ffe40f */
[----:B------:R-:W-:Y:S01]  /*32e0*/  BSSY B1, `(.L_x_46) ;  /* 0x000000e000017945 */ /* 0x000fe20003800000 */
[----:B------:R-:W-:Y:S02]  /*32f0*/  IADD3 R4, P4, R61, R56, RZ ;  /* 0x000000383d047210 */ /* 0x000fe40007f9e0ff */
[----:B------:R-:W-:Y:S01]  /*3300*/  FMUL R5, R11, R42 ;  /* 0x0000002a0b057220 */ /* 0x000fe20000400000 */
[----:B------:R-:W-:Y:S01]  /*3310*/  IMAD.WIDE.U32 R10, R41, R10, R20 ;  /* 0x0000000a290a7225 */ /* 0x000fe200078e0014 */
[----:B------:R-:W-:-:S03]  /*3320*/  ISETP.GT.AND P3, PT, R3, 0x1, P1 ;  /* 0x000000010300780c */ /* 0x000fc60000f64270 */
[----:B------:R-:W-:Y:S01]  /*3330*/  FFMA R5, R26, R40, R5 ;  /* 0x000000281a057223 */ /* 0x000fe20000000005 */
[----:B------:R-:W-:Y:S01]  /*3340*/  IMAD.IADD R8, R65, 0x1, R11 ;  /* 0x0000000141087824 */ /* 0x000fe200078e020b */
[----:B------:R-:W-:-:S03]  /*3350*/  LEA R6, P5, R10, R6, 0x1 ;  /* 0x000000060a067211 */ /* 0x000fc600078a08ff */
[----:B------:R-:W-:Y:S01]  /*3360*/  F2FP.F16.F32.PACK_AB R11, RZ, R5 ;  /* 0x00000005ff0b723e */ /* 0x000fe200000000ff */
[----:B------:R-:W-:Y:S01]  /*3370*/  IMAD.X R5, R9, 0x1, R63, P4 ;  /* 0x0000000109057824 */ /* 0x000fe200020e063f */
[----:B------:R-:W-:-:S04]  /*3380*/  LEA.HI.X R7, R10, R7, R8, 0x1, P5 ;  /* 0x000000070a077211 */ /* 0x000fc800028f0c08 */
[----:B------:R0:W-:Y:S01]  /*3390*/  @P2 STG.E.U16 desc[UR36][R4.64], R11 ;  /* 0x0000000b04002986 */ /* 0x0001e2000c101524 */
[----:B------:R-:W-:Y:S05]  /*33a0*/  @!P3 BRA `(.L_x_47) ;  /* 0x000000000004b947 */ /* 0x000fea0003800000 */
[----:B------:R3:W5:Y:S02]  /*33b0*/  LDG.E.LTC128B.U16 R59, desc[UR36][R6.64+0x2] ;  /* 0x00000224063b7981 */ /* 0x000764000c1e1520 */
.L_x_47:
[----:B------:R-:W-:Y:S05]  /*33c0*/  BSYNC B1 ;  /* 0x0000000000017941 */ /* 0x000fea0003800000 */
.L_x_46:
        /* <DEDUP_REMOVED lines=9> */
.L_x_49:
[----:B------:R-:W-:Y:S05]  /*3460*/  BSYNC B1 ;  /* 0x0000000000017941 */ /* 0x000fea0003800000 */
.L_x_48:
[----:B0---45:R-:W-:Y:S01]  /*3470*/  HADD2.F32 R5, -RZ, R59.H0_H0 ;  /* 0x2000003bff057230 */ /* 0x031fe20000004100 */
[----:B------:R-:W-:Y:S01]  /*3480*/  ISETP.GT.AND P0, PT, R3, 0x9, P0 ;  /* 0x000000090300780c */ /* 0x000fe20000704270 */
[----:B------:R-:W-:Y:S03]  /*3490*/  BSSY B1, `(.L_x_50) ;  /* 0x000000a000017945 */ /* 0x000fe60003800000 */
[----:B------:R-:W-:-:S04]  /*34a0*/  FMUL R5, R5, R42 ;  /* 0x0000002a05057220 */ /* 0x000fc80000400000 */
[----:B------:R-:W-:-:S05]  /*34b0*/  FFMA R5, R28, R40, R5 ;  /* 0x000000281c057223 */ /* 0x000fca0000000005 */
[----:B------:R-:W-:Y:S01]  /*34c0*/  F2FP.F16.F32.PACK_AB R4, RZ, R5 ;  /* 0x00000005ff04723e */ /* 0x000fe200000000ff */
[----:B------:R-:W-:-:S03]  /*34d0*/  IMAD.IADD R5, R51, 0x1, R57 ;  /* 0x0000000133057824 */ /* 0x000fc600078e0239 */
[----:B------:R-:W-:Y:S01]  /*34e0*/  PRMT R8, R4, 0x7610, R8 ;  /* 0x0000761004087816 */ /* 0x000fe20000000008 */
[----:B------:R-:W-:-:S05]  /*34f0*/  @P2 IMAD.MOV.U32 R4, RZ, RZ, R56 ;  /* 0x000000ffff042224 */ /* 0x000fca00078e0038 */
[----:B------:R0:W-:Y:S01]  /*3500*/  @P2 STG.E.U16 desc[UR36][R4.64+0x10], R8 ;  /* 0x0000100804002986 */ /* 0x0001e2000c101524 */
[----:B------:R-:W-:Y:S05]  /*3510*/  @!P0 BRA `(.L_x_51) ;  /* 0x0000000000048947 */ /* 0x000fea0003800000 */
[----:B------:R4:W5:Y:S02]  /*3520*/  LDG.E.LTC128B.U16 R59, desc[UR36][R38.64+0x12] ;  /* 0x00001224263b7981 */ /* 0x000964000c1e1520 */
.L_x_51:
[----:B------:R-:W-:Y:S05]  /*3530*/  BSYNC B1 ;  /* 0x0000000000017941 */ /* 0x000fea0003800000 */
.L_x_50:
[----:B-----5:R-:W-:Y:S01]  /*3540*/  HADD2.F32 R9, -RZ, R59.H0_H0 ;  /* 0x2000003bff097230 */ /* 0x020fe20000004100 */
[----:B------:R-:W-:Y:S01]  /*3550*/  ISETP.GT.AND P2, PT, R3, 0x8, P1 ;  /* 0x000000080300780c */ /* 0x000fe20000f44270 */
[----:B------:R-:W-:Y:S03]  /*3560*/  BSSY B1, `(.L_x_52) ;  /* 0x000000a000017945 */ /* 0x000fe60003800000 */
[----:B0-----:R-:W-:Y:S01]  /*3570*/  FMUL R8, R9, R42 ;  /* 0x0000002a09087220 */ /* 0x001fe20000400000 */
[----:B------:R-:W-:-:S03]  /*3580*/  @P0 IMAD.MOV.U32 R9, RZ, RZ, R5 ;  /* 0x000000ffff090224 */ /* 0x000fc600078e0005 */
[----:B------:R-:W-:-:S05]  /*3590*/  FFMA R8, R29, R40, R8 ;  /* 0x000000281d087223 */ /* 0x000fca0000000008 */
[----:B------:R-:W-:-:S04]  /*35a0*/  F2FP.F16.F32.PACK_AB R8, RZ, R8 ;  /* 0x00000008ff08723e */ /* 0x000fc800000000ff */
[----:B------:R-:W-:Y:S01]  /*35b0*/  PRMT R10, R8, 0x7610, R10 ;  /* 0x00007610080a7816 */ /* 0x000fe2000000000a */
[----:B------:R-:W-:-:S05]  /*35c0*/  @P0 IMAD.MOV.U32 R8, RZ, RZ, R56 ;  /* 0x000000ffff080224 */ /* 0x000fca00078e0038 */
[----:B------:R0:W-:Y:S01]  /*35d0*/  @P0 STG.E.U16 desc[UR36][R8.64+0x12], R10 ;  /* 0x0000120a08000986 */ /* 0x0001e2000c101524 */
[----:B------:R-:W-:Y:S05]  /*35e0*/  @!P2 BRA `(.L_x_53) ;  /* 0x000000000004a947 */ /* 0x000fea0003800000 */
[----:B------:R0:W5:Y:S02]  /*35f0*/  LDG.E.LTC128B.U16 R59, desc[UR36][R6.64+0x10] ;  /* 0x00001024063b7981 */ /* 0x000164000c1e1520 */
.L_x_53:
[----:B------:R-:W-:Y:S05]  /*3600*/  BSYNC B1 ;  /* 0x0000000000017941 */ /* 0x000fea0003800000 */
.L_x_52:
[----:B0----5:R-:W-:Y:S01]  /*3610*/  HADD2.F32 R9, -RZ, R59.H0_H0 ;  /* 0x2000003bff097230 */ /* 0x021fe20000004100 */
[----:B------:R-:W-:Y:S01]  /*3620*/  IADD3 R4, P0, R61, R56, RZ ;  /* 0x000000383d047210 */ /* 0x000fe20007f1e0ff */
[----:B------:R-:W-:Y:S01]  /*3630*/  BSSY B1, `(.L_x_54) ;  /* 0x0000009000017945 */ /* 0x000fe20003800000 */
[----:B------:R-:W-:Y:S02]  /*3640*/  ISETP.GT.AND P1, PT, R3, 0x9, P1 ;  /* 0x000000090300780c */ /* 0x000fe40000f24270 */
[----:B------:R-:W-:Y:S01]  /*3650*/  FMUL R9, R9, R42 ;  /* 0x0000002a09097220 */ /* 0x000fe20000400000 */
[----:B------:R-:W-:-:S03]  /*3660*/  IMAD.X R5, R5, 0x1, R63, P0 ;  /* 0x0000000105057824 */ /* 0x000fc600000e063f */
[----:B------:R-:W-:-:S05]  /*3670*/  FFMA R9, R30, R40, R9 ;  /* 0x000000281e097223 */ /* 0x000fca0000000009 */
[----:B------:R-:W-:-:S05]  /*3680*/  F2FP.F16.F32.PACK_AB R9, RZ, R9 ;  /* 0x00000009ff09723e */ /* 0x000fca00000000ff */
[----:B------:R0:W-:Y:S01]  /*3690*/  @P2 STG.E.U16 desc[UR36][R4.64+0x10], R9 ;  /* 0x0000100904002986 */ /* 0x0001e2000c101524 */
[----:B------:R-:W-:Y:S05]  /*36a0*/  @!P1 BRA `(.L_x_55) ;  /* 0x0000000000049947 */ /* 0x000fea0003800000 */
[----:B------:R0:W5:Y:S02]  /*36b0*/  LDG.E.LTC128B.U16 R59, desc[UR36][R6.64+0x12] ;  /* 0x00001224063b7981 */ /* 0x000164000c1e1520 */
.L_x_55:
[----:B------:R-:W-:Y:S05]  /*36c0*/  BSYNC B1 ;  /* 0x0000000000017941 */ /* 0x000fea0003800000 */
.L_x_54:
[----:B------:R-:W-:Y:S05]  /*36d0*/  @!P1 BRA `(.L_x_56) ;  /* 0x0000000400749947 */ /* 0x000fea0003800000 */
[----:B-----5:R-:W-:-:S05]  /*36e0*/  HADD2.F32 R59, -RZ, R59.H0_H0 ;  /* 0x2000003bff3b7230 */ /* 0x020fca0000004100 */
[----:B0--3--:R-:W-:-:S04]  /*36f0*/  FMUL R6, R59, R42 ;  /* 0x0000002a3b067220 */ /* 0x009fc80000400000 */
[----:B------:R-:W-:-:S05]  /*3700*/  FFMA R6, R31, R40, R6 ;  /* 0x000000281f067223 */ /* 0x000fca0000000006 */
[----:B------:R-:W-:-:S05]  /*3710*/  F2FP.F16.F32.PACK_AB R6, RZ, R6 ;  /* 0x00000006ff06723e */ /* 0x000fca00000000ff */
[----:B------:R0:W-:Y:S01]  /*3720*/  STG.E.U16 desc[UR36][R4.64+0x12], R6 ;  /* 0x0000120604007986 */ /* 0x0001e2000c101524 */
[----:B------:R-:W-:Y:S05]  /*3730*/  BRA `(.L_x_56) ;  /* 0x00000004005c7947 */ /* 0x000fea0003800000 */
.L_x_29:
[----:B------:R-:W-:Y:S01]  /*3740*/  ISETP.GT.AND P4, PT, R3, 0x1, P2 ;  /* 0x000000010300780c */ /* 0x000fe20001784270 */
[----:B------:R-:W-:Y:S01]  /*3750*/  ULDC.64 UR4, c[0x0][0x5c0] ;  /* 0x0001700000047ab9 */ /* 0x000fe20000000a00 */
[-C--:B------:R-:W-:Y:S01]  /*3760*/  FMUL R33, R33, R40.reuse ;  /* 0x0000002821217220 */ /* 0x080fe20000400000 */
[----:B------:R-:W-:Y:S01]  /*3770*/  LEA R6, P1, R50, UR4, 0x1 ;  /* 0x0000000432067c11 */ /* 0x000fe2000f8208ff */
[C---:B------:R-:W-:Y:S01]  /*3780*/  IMAD.SHL.U32 R21, R8.reuse, 0x10, RZ ;  /* 0x0000001008157824 */ /* 0x040fe200078e00ff */
[----:B------:R-:W-:Y:S01]  /*3790*/  SHF.L.U64.HI R15, R8, 0x4, R9 ;  /* 0x00000004080f7819 */ /* 0x000fe20000010209 */
[-C--:B------:R-:W-:Y:S01]  /*37a0*/  FMUL R32, R32, R40.reuse ;  /* 0x0000002820207220 */ /* 0x080fe20000400000 */
[----:B------:R-:W-:Y:S01]  /*37b0*/  LEA.HI.X R7, R50, UR5, R53, 0x1, P1 ;  /* 0x0000000532077c11 */ /* 0x000fe200088f0c35 */
[-C--:B------:R-:W-:Y:S01]  /*37c0*/  FMUL R34, R34, R40.reuse ;  /* 0x0000002822227220 */ /* 0x080fe20000400000 */
[----:B------:R-:W-:Y:S01]  /*37d0*/  F2FP.F16.F32.PACK_AB R33, RZ, R33 ;  /* 0x00000021ff21723e */ /* 0x000fe200000000ff */
[-C--:B------:R-:W-:Y:S01]  /*37e0*/  FMUL R35, R35, R40.reuse ;  /* 0x0000002823237220 */ /* 0x080fe20000400000 */
[----:B------:R-:W-:Y:S01]  /*37f0*/  ISETP.GT.AND P3, PT, R60, 0x8, PT ;  /* 0x000000083c00780c */ /* 0x000fe20003f64270 */
[----:B------:R-:W-:Y:S01]  /*3800*/  FMUL R36, R36, R40 ;  /* 0x0000002824247220 */ /* 0x000fe20000400000 */
[----:B------:R-:W-:Y:S01]  /*3810*/  F2FP.F16.F32.PACK_AB R32, RZ, R32 ;  /* 0x00000020ff20723e */ /* 0x000fe200000000ff */
[----:B------:R-:W-:Y:S01]  /*3820*/  @P4 STG.E.U16 desc[UR36][R6.64+0x2], R33 ;  /* 0x0000022106004986 */ /* 0x000fe2000c101524 */
[----:B------:R-:W-:Y:S01]  /*3830*/  IADD3 R10, P4, R21, R6, RZ ;  /* 0x00000006150a7210 */ /* 0x000fe20007f9e0ff */
[-C--:B------:R-:W-:Y:S01]  /*3840*/  FMUL R37, R37, R40.reuse ;  /* 0x0000002825257220 */ /* 0x080fe20000400000 */
[C---:B------:R-:W-:Y:S01]  /*3850*/  ISETP.GT.AND P1, PT, R3.reuse, RZ, P3 ;  /* 0x000000ff0300720c */ /* 0x040fe20001f24270 */
[----:B------:R-:W-:Y:S01]  /*3860*/  @P0 STG.E.U16 desc[UR36][R6.64], R32 ;  /* 0x0000002006000986 */ /* 0x000fe2000c101524 */
[----:B------:R-:W-:Y:S01]  /*3870*/  ISETP.GT.AND P5, PT, R3, 0x1, P3 ;  /* 0x000000010300780c */ /* 0x000fe20001fa4270 */
[----:B------:R-:W-:Y:S01]  /*3880*/  IMAD.X R11, R15, 0x1, R7, P4 ;  /* 0x000000010f0b7824 */ /* 0x000fe200020e0607 */
[----:B------:R-:W-:Y:S01]  /*3890*/  ISETP.GT.AND P4, PT, R3, 0x8, P2 ;  /* 0x000000080300780c */ /* 0x000fe20001784270 */
[----:B------:R-:W-:Y:S01]  /*38a0*/  FMUL R38, R38, R40 ;  /* 0x0000002826267220 */ /* 0x000fe20000400000 */
[----:B------:R-:W-:Y:S01]  /*38b0*/  F2FP.F16.F32.PACK_AB R34, RZ, R34 ;  /* 0x00000022ff22723e */ /* 0x000fe200000000ff */
[-C--:B------:R-:W-:Y:S01]  /*38c0*/  FMUL R39, R39, R40.reuse ;  /* 0x0000002827277220 */ /* 0x080fe20000400000 */
[----:B------:R-:W-:Y:S01]  /*38d0*/  F2FP.F16.F32.PACK_AB R35, RZ, R35 ;  /* 0x00000023ff23723e */ /* 0x000fe200000000ff */
[----:B------:R-:W-:Y:S01]  /*38e0*/  FMUL R24, R24, R40 ;  /* 0x0000002818187220 */ /* 0x000fe20000400000 */
[----:B------:R-:W-:Y:S01]  /*38f0*/  F2FP.F16.F32.PACK_AB R36, RZ, R36 ;  /* 0x00000024ff24723e */ /* 0x000fe200000000ff */
[----:B------:R-:W-:Y:S01]  /*3900*/  IMAD R9, R9, 0xf0, RZ ;  /* 0x000000f009097824 */ /* 0x000fe200078e02ff */
[C---:B------:R-:W-:Y:S01]  /*3910*/  ISETP.GT.AND P2, PT, R3.reuse, 0x9, P2 ;  /* 0x000000090300780c */ /* 0x040fe20001744270 */
[----:B------:R-:W-:Y:S01]  /*3920*/  @P1 STG.E.U16 desc[UR36][R10.64], R34 ;  /* 0x000000220a001986 */ /* 0x000fe2000c101524 */
[----:B------:R-:W-:Y:S01]  /*3930*/  ISETP.GT.AND P1, PT, R60, 0x80, PT ;  /* 0x000000803c00780c */ /* 0x000fe20003f24270 */
[----:B------:R-:W-:Y:S01]  /*3940*/  IMAD.WIDE.U32 R12, R8, 0xf0, R10 ;  /* 0x000000f0080c7825 */ /* 0x000fe200078e000a */
[----:B------:R-:W-:Y:S01]  /*3950*/  F2FP.F16.F32.PACK_AB R37, RZ, R37 ;  /* 0x00000025ff25723e */ /* 0x000fe200000000ff */
[----:B------:R-:W-:Y:S01]  /*3960*/  @P5 STG.E.U16 desc[UR36][R10.64+0x2], R35 ;  /* 0x000002230a005986 */ /* 0x000fe2000c101524 */
[----:B------:R-:W-:Y:S01]  /*3970*/  ISETP.GT.AND P5, PT, R3, RZ, P1 ;  /* 0x000000ff0300720c */ /* 0x000fe20000fa4270 */
[----:B------:R-:W-:Y:S01]  /*3980*/  IMAD.IADD R5, R9, 0x1, R13 ;  /* 0x0000000109057824 */ /* 0x000fe200078e020d */
[----:B------:R-:W-:Y:S01]  /*3990*/  F2FP.F16.F32.PACK_AB R38, RZ, R38 ;  /* 0x00000026ff26723e */ /* 0x000fe200000000ff */
[----:B------:R-:W-:Y:S01]  /*39a0*/  @P4 STG.E.U16 desc[UR36][R6.64+0x10], R36 ;  /* 0x0000102406004986 */ /* 0x000fe2000c101524 */
[----:B------:R-:W-:Y:S01]  /*39b0*/  ISETP.GT.AND P4, PT, R3, 0x8, P3 ;  /* 0x000000080300780c */ /* 0x000fe20001f84270 */
[-C--:B------:R-:W-:Y:S01]  /*39c0*/  FMUL R25, R25, R40.reuse ;  /* 0x0000002819197220 */ /* 0x080fe20000400000 */
[----:B------:R-:W-:Y:S01]  /*39d0*/  ISETP.GT.AND P3, PT, R3, 0x9, P3 ;  /* 0x000000090300780c */ /* 0x000fe20001f64270 */
[----:B------:R0:W-:Y:S01]  /*39e0*/  @P2 STG.E.U16 desc[UR36][R6.64+0x12], R37 ;  /* 0x0000122506002986 */ /* 0x0001e2000c101524 */
[----:B------:R-:W-:Y:S01]  /*39f0*/  F2FP.F16.F32.PACK_AB R39, RZ, R39 ;  /* 0x00000027ff27723e */ /* 0x000fe200000000ff */
[-C--:B------:R-:W-:Y:S01]  /*3a00*/  FMUL R26, R26, R40.reuse ;  /* 0x000000281a1a7220 */ /* 0x080fe20000400000 */
[----:B------:R-:W-:Y:S01]  /*3a10*/  ISETP.GT.AND P0, PT, R60, 0x88, PT ;  /* 0x000000883c00780c */ /* 0x000fe20003f04270 */
[----:B------:R-:W-:Y:S01]  /*3a20*/  FMUL R27, R27, R40 ;  /* 0x000000281b1b7220 */ /* 0x000fe20000400000 */
[----:B------:R-:W-:Y:S01]  /*3a30*/  F2FP.F16.F32.PACK_AB R24, RZ, R24 ;  /* 0x00000018ff18723e */ /* 0x000fe200000000ff */
[----:B------:R-:W-:Y:S01]  /*3a40*/  @P5 IMAD.MOV.U32 R4, RZ, RZ, R12 ;  /* 0x000000ffff045224 */ /* 0x000fe200078e000c */
[----:B------:R-:W-:Y:S01]  /*3a50*/  F2FP.F16.F32.PACK_AB R25, RZ, R25 ;  /* 0x00000019ff19723e */ /* 0x000fe200000000ff */
[----:B------:R-:W-:Y:S01]  /*3a60*/  FMUL R28, R28, R40 ;  /* 0x000000281c1c7220 */ /* 0x000fe20000400000 */
[----:B------:R-:W-:Y:S01]  /*3a70*/  F2FP.F16.F32.PACK_AB R26, RZ, R26 ;  /* 0x0000001aff1a723e */ /* 0x000fe200000000ff */
[----:B------:R-:W-:Y:S01]  /*3a80*/  @P4 STG.E.U16 desc[UR36][R10.64+0x10], R38 ;  /* 0x000010260a004986 */ /* 0x000fe2000c101524 */
[----:B------:R-:W-:Y:S01]  /*3a90*/  ISETP.GT.AND P4, PT, R3, 0x1, P1 ;  /* 0x000000010300780c */ /* 0x000fe20000f84270 */
[-C--:B------:R-:W-:Y:S01]  /*3aa0*/  FMUL R29, R29, R40.reuse ;  /* 0x000000281d1d7220 */ /* 0x080fe20000400000 */
[C---:B------:R-:W-:Y:S01]  /*3ab0*/  ISETP.GT.AND P2, PT, R3.reuse, 0x8, P1 ;  /* 0x000000080300780c */ /* 0x040fe20000f44270 */
[----:B------:R1:W-:Y:S01]  /*3ac0*/  @P3 STG.E.U16 desc[UR36][R10.64+0x12], R39 ;  /* 0x000012270a003986 */ /* 0x0003e2000c101524 */
[C---:B------:R-:W-:Y:S01]  /*3ad0*/  ISETP.GT.AND P3, PT, R3.reuse, RZ, P0 ;  /* 0x000000ff0300720c */ /* 0x040fe20000764270 */
[----:B------:R-:W-:Y:S01]  /*3ae0*/  FMUL R30, R30, R40 ;  /* 0x000000281e1e7220 */ /* 0x000fe20000400000 */
[----:B------:R-:W-:Y:S01]  /*3af0*/  ISETP.GT.AND P1, PT, R3, 0x9, P1 ;  /* 0x000000090300780c */ /* 0x000fe20000f24270 */
[----:B------:R2:W-:Y:S01]  /*3b00*/  @P5 STG.E.U16 desc[UR36][R4.64], R24 ;  /* 0x0000001804005986 */ /* 0x0005e2000c101524 */
[----:B0-----:R-:W-:Y:S01]  /*3b10*/  IADD3 R6, P5, R21, R12, RZ ;  /* 0x0000000c15067210 */ /* 0x001fe20007fbe0ff */
[----:B------:R-:W-:Y:S01]  /*3b20*/  FMUL R31, R31, R40 ;  /* 0x000000281f1f7220 */ /* 0x000fe20000400000 */
[----:B------:R-:W-:-:S02]  /*3b30*/  F2FP.F16.F32.PACK_AB R27, RZ, R27 ;  /* 0x0000001bff1b723e */ /* 0x000fc400000000ff */
[----:B------:R-:W-:Y:S01]  /*3b40*/  F2FP.F16.F32.PACK_AB R28, RZ, R28 ;  /* 0x0000001cff1c723e */ /* 0x000fe200000000ff */
[--C-:B------:R-:W-:Y:S01]  /*3b50*/  IMAD.X R7, R15, 0x1, R5.reuse, P5 ;  /* 0x000000010f077824 */ /* 0x100fe200028e0605 */
[----:B------:R-:W-:Y:S01]  /*3b60*/  IADD3 R8, P5, R21, R12, RZ ;  /* 0x0000000c15087210 */ /* 0x000fe20007fbe0ff */
[--C-:B-1----:R-:W-:Y:S01]  /*3b70*/  @P4 IMAD.MOV.U32 R10, RZ, RZ, R12.reuse ;  /* 0x000000ffff0a4224 */ /* 0x102fe200078e000c */
[----:B------:R-:W-:Y:S01]  /*3b80*/  F2FP.F16.F32.PACK_AB R29, RZ, R29 ;  /* 0x0000001dff1d723e */ /* 0x000fe200000000ff */
[----:B------:R-:W-:Y:S01]  /*3b90*/  @P4 IMAD.MOV.U32 R11, RZ, RZ, R5 ;  /* 0x000000ffff0b4224 */ /* 0x000fe200078e0005 */
[----:B------:R-:W-:Y:S01]  /*3ba0*/  F2FP.F16.F32.PACK_AB R30, RZ, R30 ;  /* 0x0000001eff1e723e */ /* 0x000fe200000000ff */
[----:B--2---:R-:W-:Y:S01]  /*3bb0*/  @P2 IMAD.MOV.U32 R4, RZ, RZ, R12 ;  /* 0x000000ffff042224 */ /* 0x004fe200078e000c */
[----:B------:R-:W-:Y:S01]  /*3bc0*/  F2FP.F16.F32.PACK_AB R31, RZ, R31 ;  /* 0x0000001fff1f723e */ /* 0x000fe200000000ff */
[----:B------:R-:W-:Y:S01]  /*3bd0*/  IMAD.X R9, R5, 0x1, R15, P5 ;  /* 0x0000000105097824 */ /* 0x000fe200028e060f */
[----:B------:R-:W-:Y:S01]  /*3be0*/  @P4 STG.E.U16 desc[UR36][R10.64+0x2], R25 ;  /* 0x000002190a004986 */ /* 0x000fe2000c101524 */
[----:B------:R-:W-:Y:S01]  /*3bf0*/  ISETP.GT.AND P4, PT, R3, 0x1, P0 ;  /* 0x000000010300780c */ /* 0x000fe20000784270 */
[----:B------:R-:W-:-:S02]  /*3c00*/  @P1 IMAD.MOV.U32 R13, RZ, RZ, R5 ;  /* 0x000000ffff0d1224 */ /* 0x000fc400078e0005 */
[----:B------:R-:W-:Y:S01]  /*3c10*/  @P3 STG.E.U16 desc[UR36][R6.64], R26 ;  /* 0x0000001a06003986 */ /* 0x000fe2000c101524 */
[C---:B------:R-:W-:Y:S02]  /*3c20*/  ISETP.GT.AND P3, PT, R3.reuse, 0x8, P0 ;  /* 0x000000080300780c */ /* 0x040fe40000764270 */
[----:B------:R-:W-:-:S07]  /*3c30*/  ISETP.GT.AND P0, PT, R3, 0x9, P0 ;  /* 0x000000090300780c */ /* 0x000fce0000704270 */
[----:B------:R-:W-:Y:S04]  /*3c40*/  @P4 STG.E.U16 desc[UR36][R6.64+0x2], R27 ;  /* 0x0000021b06004986 */ /* 0x000fe8000c101524 */
[----:B------:R0:W-:Y:S04]  /*3c50*/  @P2 STG.E.U16 desc[UR36][R4.64+0x10], R28 ;  /* 0x0000101c04002986 */ /* 0x0001e8000c101524 */
[----:B------:R1:W-:Y:S04]  /*3c60*/  @P1 STG.E.U16 desc[UR36][R12.64+0x12], R29 ;  /* 0x0000121d0c001986 */ /* 0x0003e8000c101524 */
[----:B------:R1:W-:Y:S01]  /*3c70*/  @P3 STG.E.U16 desc[UR36][R8.64+0x10], R30 ;  /* 0x0000101e08003986 */ /* 0x0003e2000c101524 */
[----:B0-----:R-:W-:-:S02]  /*3c80*/  @P0 IMAD.MOV.U32 R4, RZ, RZ, R8 ;  /* 0x000000ffff040224 */ /* 0x001fc400078e0008 */
[----:B------:R-:W-:-:S05]  /*3c90*/  @P0 IMAD.MOV.U32 R5, RZ, RZ, R9 ;  /* 0x000000ffff050224 */ /* 0x000fca00078e0009 */
[----:B------:R1:W-:Y:S02]  /*3ca0*/  @P0 STG.E.U16 desc[UR36][R4.64+0x12], R31 ;  /* 0x0000121f04000986 */ /* 0x0003e4000c101524 */
.L_x_56:
[----:B------:R-:W-:Y:S05]  /*3cb0*/  BSYNC B0 ;  /* 0x0000000000007941 */ /* 0x000fea0003800000 */
.L_x_28:
[----:B------:R-:W-:Y:S01]  /*3cc0*/  IADD3 R16, P0, R16, UR38, RZ ;  /* 0x0000002610107c10 */ /* 0x000fe2000ff1e0ff */
[----:B------:R-:W-:Y:S01]  /*3cd0*/  ULDC.64 UR4, c[0x0][0x650] ;  /* 0x0001940000047ab9 */ /* 0x000fe20000000a00 */
[----:B------:R-:W-:Y:S01]  /*3ce0*/  PRMT R3, RZ, 0x7610, R3 ;  /* 0x00007610ff037816 */ /* 0x000fe20000000003 */
[----:B------:R-:W-:Y:S01]  /*3cf0*/  IMAD.MOV.U32 R44, RZ, RZ, -0x1 ;  /* 0xffffffffff2c7424 */ /* 0x000fe200078e00ff */
[----:B------:R-:W-:Y:S01]  /*3d00*/  IADD3.X R17, R17, UR41, RZ, P0, !PT ;  /* 0x0000002911117c10 */ /* 0x000fe200087fe4ff */
[----:B------:R-:W-:Y:S01]  /*3d10*/  IMAD.MOV.U32 R41, RZ, RZ, -0x1 ;  /* 0xffffffffff297424 */ /* 0x000fe200078e00ff */
[----:B------:R-:W-:-:S04]  /*3d20*/  ISETP.GE.U32.AND P0, PT, R16, UR4, PT ;  /* 0x0000000410007c0c */ /* 0x000fc8000bf06070 */
[----:B------:R-:W-:-:S13]  /*3d30*/  ISETP.GE.U32.AND.EX P0, PT, R17, UR5, PT, P0 ;  /* 0x0000000511007c0c */ /* 0x000fda000bf06100 */
[----:B------:R-:W-:Y:S05]  /*3d40*/  @P0 BRA `(.L_x_57) ;  /* 0x0000000400640947 */ /* 0x000fea0003800000 */
[----:B-12---:R-:W1:Y:S01]  /*3d50*/  S2R R12, SR_CTAID.X ;  /* 0x00000000000c7919 */ /* 0x006e620000002500 */
[----:B------:R-:W2:Y:S01]  /*3d60*/  LDC.64 R10, c[0x0][0x628] ;  /* 0x00018a00ff0a7b82 */ /* 0x000ea20000000a00 */
[----:B------:R-:W-:Y:S01]  /*3d70*/  ULDC UR4, c[0x0][0x150] ;  /* 0x0000540000047ab9 */ /* 0x000fe20000000800 */
[----:B------:R-:W-:Y:S01]  /*3d80*/  IMAD.MOV.U32 R8, RZ, RZ, R16 ;  /* 0x000000ffff087224 */ /* 0x000fe200078e0010 */
[----:B------:R-:W1:Y:S01]  /*3d90*/  S2R R24, SR_CTAID.Y ;  /* 0x0000000000187919 */ /* 0x000e620000002600 */
[----:B0-----:R-:W-:-:S04]  /*3da0*/  IMAD.MOV.U32 R9, RZ, RZ, R17 ;  /* 0x000000ffff097224 */ /* 0x001fc800078e0011 */
[----:B------:R-:W0:Y:S08]  /*3db0*/  LDC R21, c[0x0][0x144] ;  /* 0x00005100ff157b82 */ /* 0x000e300000000800 */
[----:B------:R-:W0:Y:S08]  /*3dc0*/  LDC R0, c[0x0][0x630] ;  /* 0x00018c00ff007b82 */ /* 0x000e300000000800 */
[----:B------:R-:W0:Y:S01]  /*3dd0*/  LDC.64 R14, c[0x0][0x620] ;  /* 0x00018800ff0e7b82 */ /* 0x000e220000000a00 */
[----:B--2---:R-:W-:-:S04]  /*3de0*/  ISETP.NE.U32.AND P0, PT, R10, RZ, PT ;  /* 0x000000ff0a00720c */ /* 0x004fc80003f05070 */
[----:B------:R-:W-:Y:S02]  /*3df0*/  ISETP.NE.AND.EX P0, PT, R11, RZ, PT, P0 ;  /* 0x000000ff0b00720c */ /* 0x000fe40003f05300 */
[----:B-1----:R-:W-:-:S05]  /*3e00*/  I2FP.F32.U32 R3, R12 ;  /* 0x0000000c00037245 */ /* 0x002fca0000201000 */
[----:B------:R-:W-:-:S04]  /*3e10*/  FMUL R3, R3, UR4 ;  /* 0x0000000403037c20 */ /* 0x000fc80008400000 */
[----:B------:R1:W2:Y:S02]  /*3e20*/  F2I.U32.TRUNC.NTZ R20, R3 ;  /* 0x0000000300147305 */ /* 0x0002a4000020f000 */
[----:B------:R-:W-:Y:S05]  /*3e30*/  @!P0 BRA `(.L_x_58) ;  /* 0x0000000000288947 */ /* 0x000fea0003800000 */
[----:B-1----:R-:W1:Y:S02]  /*3e40*/  LDC R3, c[0x0][0x634] ;  /* 0x00018d00ff037b82 */ /* 0x002e640000000800 */
[----:B-1----:R-:W-:-:S05]  /*3e50*/  IADD3 R3, P0, R16, R3, RZ ;  /* 0x0000000310037210 */ /* 0x002fca0007f1e0ff */
[----:B------:R-:W-:-:S04]  /*3e60*/  IMAD.X R13, RZ, RZ, R17, P0 ;  /* 0x000000ffff0d7224 */ /* 0x000fc800000e0611 */
[----:B------:R-:W-:-:S04]  /*3e70*/  IMAD.WIDE.U32 R4, R13, R10, RZ ;  /* 0x0000000a0d047225 */ /* 0x000fc800078e00ff */
[----:B---3--:R-:W-:-:S04]  /*3e80*/  IMAD.WIDE.U32 R6, P0, R3, R11, R4 ;  /* 0x0000000b03067225 */ /* 0x008fc80007800004 */
[----:B------:R-:W-:-:S04]  /*3e90*/  IMAD.WIDE.U32 R4, R3, R10, RZ ;  /* 0x0000000a03047225 */ /* 0x000fc800078e00ff */
[----:B------:R-:W-:Y:S01]  /*3ea0*/  IMAD.X R9, RZ, RZ, RZ, P0 ;  /* 0x000000ffff097224 */ /* 0x000fe200000e06ff */
[----:B------:R-:W-:Y:S01]  /*3eb0*/  IADD3 RZ, P0, R5, R6, RZ ;  /* 0x0000000605ff7210 */ /* 0x000fe20007f1e0ff */
[----:B------:R-:W-:-:S04]  /*3ec0*/  IMAD.MOV.U32 R8, RZ, RZ, R7 ;  /* 0x000000ffff087224 */ /* 0x000fc800078e0007 */
[----:B------:R-:W-:-:S08]  /*3ed0*/  IMAD.WIDE.U32.X R8, R13, R11, R8, P0 ;  /* 0x0000000b0d087225 */ /* 0x000fd000000e0408 */
.L_x_58:
[----:B------:R-:W4:Y:S01]  /*3ee0*/  LDC.64 R28, c[0x0][0x640] ;  /* 0x00019000ff1c7b82 */ /* 0x000f220000000a00 */
[-CC-:B0-----:R-:W-:Y:S01]  /*3ef0*/  SHF.R.U64 R41, R8, R0.reuse, R9.reuse ;  /* 0x0000000008297219 */ /* 0x181fe20000001209 */
[----:B--2---:R-:W-:Y:S01]  /*3f00*/  IMAD.MOV R20, RZ, RZ, -R20 ;  /* 0x000000ffff147224 */ /* 0x004fe200078e0a14 */
[----:B------:R-:W-:Y:S01]  /*3f10*/  SHF.R.U32.HI R0, RZ, R0, R9 ;  /* 0x00000000ff007219 */ /* 0x000fe20000011609 */
[----:B------:R-:W-:Y:S01]  /*3f20*/  ULDC UR4, c[0x0][0x154] ;  /* 0x0000550000047ab9 */ /* 0x000fe20000000800 */
[----:B-1----:R-:W-:Y:S01]  /*3f30*/  IADD3 R3, P0, RZ, -R41, RZ ;  /* 0x80000029ff037210 */ /* 0x002fe20007f1e0ff */
[----:B------:R-:W-:Y:S02]  /*3f40*/  IMAD R21, R21, R20, R12 ;  /* 0x0000001415157224 */ /* 0x000fe400078e020c */
[----:B---3--:R-:W0:Y:S01]  /*3f50*/  LDC R6, c[0x0][0x618] ;  /* 0x00018600ff067b82 */ /* 0x008e220000000800 */
[----:B------:R-:W-:Y:S02]  /*3f60*/  IMAD.MOV.U32 R7, RZ, RZ, 0x1 ;  /* 0x00000001ff077424 */ /* 0x000fe400078e00ff */
[----:B------:R-:W-:-:S04]  /*3f70*/  IMAD.X R5, RZ, RZ, ~R0, P0 ;  /* 0x000000ffff057224 */ /* 0x000fc800000e0e00 */
[-C--:B------:R-:W-:Y:S01]  /*3f80*/  IMAD R0, R5, R14.reuse, RZ ;  /* 0x0000000e05007224 */ /* 0x080fe200078e02ff */
[----:B------:R-:W1:Y:S01]  /*3f90*/  LDC R8, c[0x0][0x608] ;  /* 0x00018200ff087b82 */ /* 0x000e620000000800 */
[----:B------:R-:W-:-:S04]  /*3fa0*/  IMAD.WIDE.U32 R4, R3, R14, R16 ;  /* 0x0000000e03047225 */ /* 0x000fc800078e0010 */
[----:B------:R-:W-:Y:S01]  /*3fb0*/  IMAD R3, R3, R15, R0 ;  /* 0x0000000f03037224 */ /* 0x000fe200078e0200 */
[----:B------:R-:W-:Y:S02]  /*3fc0*/  I2FP.F32.U32 R0, R24 ;  /* 0x0000001800007245 */ /* 0x000fe40000201000 */
[----:B------:R-:W2:Y:S01]  /*3fd0*/  LDC R26, c[0x0][0x658] ;  /* 0x00019600ff1a7b82 */ /* 0x000ea20000000800 */
[----:B------:R-:W-:Y:S01]  /*3fe0*/  IMAD.IADD R3, R5, 0x1, R3 ;  /* 0x0000000105037824 */ /* 0x000fe200078e0203 */
[----:B----4-:R-:W-:Y:S01]  /*3ff0*/  ISETP.NE.U32.AND P0, PT, R28, RZ, PT ;  /* 0x000000ff1c00720c */ /* 0x010fe20003f05070 */
[----:B------:R-:W-:Y:S01]  /*4000*/  FMUL R0, R0, UR4 ;  /* 0x0000000400007c20 */ /* 0x000fe20008400000 */
[----:B------:R-:W-:Y:S02]  /*4010*/  IMAD.MOV.U32 R5, RZ, RZ, -0x1 ;  /* 0xffffffffff057424 */ /* 0x000fe400078e00ff */
[----:B------:R-:W-:Y:S01]  /*4020*/  ISETP.NE.AND.EX P0, PT, R29, RZ, PT, P0 ;  /* 0x000000ff1d00720c */ /* 0x000fe20003f05300 */
[----:B------:R3:W4:Y:S01]  /*4030*/  F2I.U32.TRUNC.NTZ R13, R0 ;  /* 0x00000000000d7305 */ /* 0x000722000020f000 */
[----:B------:R-:W3:Y:S01]  /*4040*/  LDC R15, c[0x0][0x148] ;  /* 0x00005200ff0f7b82 */ /* 0x000ee20000000800 */
[----:B0-----:R-:W-:-:S02]  /*4050*/  SHF.R.U64 R12, R4, R6, R3 ;  /* 0x00000006040c7219 */ /* 0x001fc40000001203 */
[----:B------:R-:W-:-:S05]  /*4060*/  SHF.R.U32.HI R3, RZ, R6, R3 ;  /* 0x00000006ff037219 */ /* 0x000fca0000011603 */
[----:B------:R-:W0:Y:S01]  /*4070*/  LDC R20, c[0x0][0x600] ;  /* 0x00018000ff147b82 */ /* 0x000e220000000800 */
[-CC-:B-1----:R-:W-:Y:S02]  /*4080*/  SHF.R.U64 R10, R12, R8.reuse, R3.reuse ;  /* 0x000000080c0a7219 */ /* 0x182fe40000001203 */
[----:B------:R-:W-:-:S05]  /*4090*/  SHF.R.U32.HI R3, RZ, R8, R3 ;  /* 0x00000008ff037219 */ /* 0x000fca0000011603 */
[----:B------:R-:W1:Y:S01]  /*40a0*/  LDC R27, c[0x0][0x648] ;  /* 0x00019200ff1b7b82 */ /* 0x000e620000000800 */
[-C--:B--2---:R-:W-:Y:S02]  /*40b0*/  SHF.L.U32 R4, R5, R26.reuse, RZ ;  /* 0x0000001a05047219 */ /* 0x084fe400000006ff */
[-CC-:B------:R-:W-:Y:S02]  /*40c0*/  SHF.R.U64 R14, R10, R26.reuse, R3.reuse ;  /* 0x0000001a0a0e7219 */ /* 0x180fe40000001203 */
[----:B------:R-:W-:Y:S02]  /*40d0*/  SHF.R.U32.HI R5, RZ, R26, R3 ;  /* 0x0000001aff057219 */ /* 0x000fe40000011603 */
[----:B------:R-:W-:Y:S01]  /*40e0*/  LOP3.LUT R25, RZ, R4, RZ, 0x33, !PT ;  /* 0x00000004ff197212 */ /* 0x000fe200078e33ff */
[----:B------:R-:W2:Y:S01]  /*40f0*/  LDC R30, c[0x0][0x638] ;  /* 0x00018e00ff1e7b82 */ /* 0x000ea20000000800 */
[----:B------:R-:W-:Y:S01]  /*4100*/  SHF.L.U32 R26, R7, R26, RZ ;  /* 0x0000001a071a7219 */ /* 0x000fe200000006ff */
[----:B------:R-:W-:-:S06]  /*4110*/  IMAD.MOV.U32 R4, RZ, RZ, R14 ;  /* 0x000000ffff047224 */ /* 0x000fcc00078e000e */
[----:B------:R-:W0:Y:S01]  /*4120*/  LDC R31, c[0x0][0x610] ;  /* 0x00018400ff1f7b82 */ /* 0x000e220000000800 */
[----:B----4-:R-:W-:Y:S05]  /*4130*/  @!P0 BRA `(.L_x_59) ;  /* 0x0000000000288947 */ /* 0x010fea0003800000 */
[----:B------:R-:W4:Y:S02]  /*4140*/  LDC R3, c[0x0][0x64c] ;  /* 0x00019300ff037b82 */ /* 0x000f240000000800 */
[----:B----4-:R-:W-:-:S05]  /*4150*/  IADD3 R3, P0, R14, R3, RZ ;  /* 0x000000030e037210 */ /* 0x010fca0007f1e0ff */
        /* <DEDUP_REMOVED lines=8> */
.L_x_59:
[----:B------:R-:W-:Y:S01]  /*41e0*/  ISETP.NE.AND P0, PT, R2, 0x1, PT ;  /* 0x000000010200780c */ /* 0x000fe20003f05270 */
[----:B0-----:R-:W-:Y:S01]  /*41f0*/  VIADD R7, R20, 0xffffffff ;  /* 0xffffffff14077836 */ /* 0x001fe20000000000 */
[----:B-1-3--:R-:W-:Y:S01]  /*4200*/  SHF.R.U64 R0, R4, R27, R5 ;  /* 0x0000001b04007219 */ /* 0x00afe20000001205 */
[----:B------:R-:W-:Y:S01]  /*4210*/  IMAD.MOV R13, RZ, RZ, -R13 ;  /* 0x000000ffff0d7224 */ /* 0x000fe200078e0a0d */
[----:B------:R-:W-:Y:S01]  /*4220*/  LOP3.LUT R5, R10, R25, RZ, 0xc0, !PT ;  /* 0x000000190a057212 */ /* 0x000fe200078ec0ff */
[----:B------:R-:W-:Y:S01]  /*4230*/  IMAD.MOV.U32 R4, RZ, RZ, 0x1 ;  /* 0x00000001ff047424 */ /* 0x000fe200078e00ff */
[----:B------:R-:W-:Y:S01]  /*4240*/  LOP3.LUT R12, R12, R7, RZ, 0xc0, !PT ;  /* 0x000000070c0c7212 */ /* 0x000fe200078ec0ff */
[----:B------:R-:W-:Y:S02]  /*4250*/  IMAD.MOV R3, RZ, RZ, -R0 ;  /* 0x000000ffff037224 */ /* 0x000fe400078e0a00 */
[----:B------:R-:W-:Y:S02]  /*4260*/  IMAD R0, R26, R0, R5 ;  /* 0x000000001a007224 */ /* 0x000fe400078e0205 */
[----:B--2---:R-:W-:-:S02]  /*4270*/  IMAD R3, R3, R30, R14 ;  /* 0x0000001e03037224 */ /* 0x004fc400078e020e */
[----:B------:R-:W-:Y:S02]  /*4280*/  @P0 IMAD R21, R15, R13, R24 ;  /* 0x0000000d0f150224 */ /* 0x000fe400078e0218 */
[----:B------:R-:W-:Y:S01]  /*4290*/  IMAD R5, R3, R20, R12 ;  /* 0x0000001403057224 */ /* 0x000fe200078e020c */
[----:B------:R-:W-:Y:S01]  /*42a0*/  PRMT R3, R4, 0x7610, R3 ;  /* 0x0000761004037816 */ /* 0x000fe20000000003 */
[----:B------:R-:W-:-:S05]  /*42b0*/  IMAD R0, R0, R31, R21 ;  /* 0x0000001f00007224 */ /* 0x000fca00078e0215 */
[----:B------:R-:W-:Y:S02]  /*42c0*/  SEL R44, R5, R0, !P0 ;  /* 0x00000000052c7207 */ /* 0x000fe40004000000 */
[----:B------:R-:W-:-:S07]  /*42d0*/  SEL R0, R0, R5, !P0 ;  /* 0x0000000500007207 */ /* 0x000fce0004000000 */
.L_x_57:
[----:B------:R-:W-:Y:S01]  /*42e0*/  LOP3.LUT P0, RZ, R3, 0xff, RZ, 0xc0, !PT ;  /* 0x000000ff03ff7812 */ /* 0x000fe2000780c0ff */
[----:B------:R-:W-:-:S12]  /*42f0*/  IMAD.MOV.U32 R45, RZ, RZ, R0 ;  /* 0x000000ffff2d7224 */ /* 0x000fd800078e0000 */
[----:B------:R-:W-:Y:S05]  /*4300*/  @P0 BRA `(.L_x_60) ;  /* 0xffffffcc00600947 */ /* 0x000fea000383ffff */
[----:B------:R-:W-:Y:S05]  /*4310*/  EXIT ;  /* 0x000000000000794d */ /* 0x000fea0003800000 */
.L_x_3:
        /* <DEDUP_REMOVED lines=26> */
.L_x_62:
[-CC-:B------:R-:W-:Y:S01]  /*44c0*/  SHF.R.U64 R14, R12, R20.reuse, R13.reuse ;  /* 0x000000140c0e7219 */ /* 0x180fe2000000120d */
[----:B------:R-:W0:Y:S01]  /*44d0*/  LDC R24, c[0x0][0x618] ;  /* 0x00018600ff187b82 */ /* 0x000e220000000800 */
[----:B------:R-:W-:Y:S01]  /*44e0*/  SHF.R.U32.HI R5, RZ, R20, R13 ;  /* 0x00000014ff057219 */ /* 0x000fe2000001160d */
[----:B------:R-:W-:Y:S01]  /*44f0*/  ULDC UR4, c[0x0][0x150] ;  /* 0x0000540000047ab9 */ /* 0x000fe20000000800 */
[----:B------:R-:W-:Y:S02]  /*4500*/  IADD3 R7, P0, RZ, -R14, RZ ;  /* 0x8000000eff077210 */ /* 0x000fe40007f1e0ff */
[----:B------:R-:W-:-:S03]  /*4510*/  I2FP.F32.U32 R8, R6 ;  /* 0x0000000600087245 */ /* 0x000fc60000201000 */
[----:B------:R-:W1:Y:S01]  /*4520*/  LDC.64 R28, c[0x0][0x640] ;  /* 0x00019000ff1c7b82 */ /* 0x000e620000000a00 */
[----:B------:R-:W-:Y:S02]  /*4530*/  IMAD.X R5, RZ, RZ, ~R5, P0 ;  /* 0x000000ffff057224 */ /* 0x000fe400000e0e05 */
[----:B------:R-:W-:Y:S01]  /*4540*/  FMUL R11, R8, UR4 ;  /* 0x00000004080b7c20 */ /* 0x000fe20008400000 */
[----:B------:R-:W-:Y:S01]  /*4550*/  IMAD.WIDE.U32 R8, R7, R22, R16 ;  /* 0x0000001607087225 */ /* 0x000fe200078e0010 */
[----:B------:R-:W-:-:S03]  /*4560*/  ULDC UR4, c[0x0][0x154] ;  /* 0x0000550000047ab9 */ /* 0x000fc60000000800 */
[----:B------:R-:W-:Y:S01]  /*4570*/  IMAD R10, R5, R22, RZ ;  /* 0x00000016050a7224 */ /* 0x000fe200078e02ff */
[----:B------:R-:W2:Y:S01]  /*4580*/  LDC R13, c[0x0][0x144] ;  /* 0x00005100ff0d7b82 */ /* 0x000ea20000000800 */
[----:B------:R-:W3:Y:S02]  /*4590*/  F2I.U32.TRUNC.NTZ R11, R11 ;  /* 0x0000000b000b7305 */ /* 0x000ee4000020f000 */
[----:B------:R-:W-:-:S04]  /*45a0*/  IMAD R5, R7, R23, R10 ;  /* 0x0000001707057224 */ /* 0x000fc800078e020a */
[----:B------:R-:W-:Y:S01]  /*45b0*/  IMAD.IADD R5, R9, 0x1, R5 ;  /* 0x0000000109057824 */ /* 0x000fe200078e0205 */
[----:B------:R-:W4:Y:S01]  /*45c0*/  LDC R22, c[0x0][0x608] ;  /* 0x00018200ff167b82 */ /* 0x000f220000000800 */
[----:B------:R-:W-:-:S03]  /*45d0*/  IMAD.MOV.U32 R9, RZ, RZ, 0x1 ;  /* 0x00000001ff097424 */ /* 0x000fc600078e00ff */
[-C--:B0-----:R-:W-:Y:S02]  /*45e0*/  SHF.R.U64 R12, R8, R24.reuse, R5 ;  /* 0x00000018080c7219 */ /* 0x081fe40000001205 */
[----:B------:R-:W-:Y:S02]  /*45f0*/  I2FP.F32.U32 R8, R3 ;  /* 0x0000000300087245 */ /* 0x000fe40000201000 */
[----:B------:R-:W0:Y:S01]  /*4600*/  LDC R10, c[0x0][0x658] ;  /* 0x00019600ff0a7b82 */ /* 0x000e220000000800 */
[----:B-1----:R-:W-:Y:S01]  /*4610*/  ISETP.NE.U32.AND P0, PT, R28, RZ, PT ;  /* 0x000000ff1c00720c */ /* 0x002fe20003f05070 */
[----:B---3--:R-:W-:Y:S02]  /*4620*/  IMAD.MOV R7, RZ, RZ, -R11 ;  /* 0x000000ffff077224 */ /* 0x008fe400078e0a0b */
[----:B------:R-:W-:Y:S01]  /*4630*/  FMUL R8, R8, UR4 ;  /* 0x0000000408087c20 */ /* 0x000fe20008400000 */
[----:B------:R-:W-:Y:S02]  /*4640*/  SHF.R.U32.HI R5, RZ, R24, R5 ;  /* 0x00000018ff057219 */ /* 0x000fe40000011605 */
[----:B------:R-:W-:Y:S01]  /*4650*/  ISETP.NE.AND.EX P0, PT, R29, RZ, PT, P0 ;  /* 0x000000ff1d00720c */ /* 0x000fe20003f05300 */
[----:B------:R1:W3:Y:S01]  /*4660*/  F2I.U32.TRUNC.NTZ R15, R8 ;  /* 0x00000008000f7305 */ /* 0x0002e2000020f000 */
[----:B------:R-:W1:Y:S01]  /*4670*/  LDC R26, c[0x0][0x148] ;  /* 0x00005200ff1a7b82 */ /* 0x000e620000000800 */
[----:B--2---:R-:W-:-:S02]  /*4680*/  IMAD R24, R13, R7, R6 ;  /* 0x000000070d187224 */ /* 0x004fc400078e0206 */
[----:B------:R-:W-:-:S05]  /*4690*/  IMAD.MOV.U32 R7, RZ, RZ, -0x1 ;  /* 0xffffffffff077424 */ /* 0x000fca00078e00ff */
[----:B------:R-:W2:Y:S01]  /*46a0*/  LDC R21, c[0x0][0x600] ;  /* 0x00018000ff157b82 */ /* 0x000ea20000000800 */
[-CC-:B----4-:R-:W-:Y:S02]  /*46b0*/  SHF.R.U64 R20, R12, R22.reuse, R5.reuse ;  /* 0x000000160c147219 */ /* 0x190fe40000001205 */
[----:B------:R-:W-:-:S05]  /*46c0*/  SHF.R.U32.HI R5, RZ, R22, R5 ;  /* 0x00000016ff057219 */ /* 0x000fca0000011605 */
[----:B------:R-:W4:Y:S01]  /*46d0*/  LDC R23, c[0x0][0x648] ;  /* 0x00019200ff177b82 */ /* 0x000f220000000800 */
[-C--:B0-----:R-:W-:Y:S02]  /*46e0*/  SHF.L.U32 R6, R7, R10.reuse, RZ ;  /* 0x0000000a07067219 */ /* 0x081fe400000006ff */
[--C-:B------:R-:W-:Y:S02]  /*46f0*/  SHF.R.U64 R22, R20, R10, R5.reuse ;  /* 0x0000000a14167219 */ /* 0x100fe40000001205 */
[----:B------:R-:W-:Y:S02]  /*4700*/  LOP3.LUT R31, RZ, R6, RZ, 0x33, !PT ;  /* 0x00000006ff1f7212 */ /* 0x000fe400078e33ff */
[-C--:B------:R-:W-:Y:S01]  /*4710*/  SHF.R.U32.HI R7, RZ, R10.reuse, R5 ;  /* 0x0000000aff077219 */ /* 0x080fe20000011605 */
[----:B------:R-:W0:Y:S01]  /*4720*/  LDC R25, c[0x0][0x638] ;  /* 0x00018e00ff197b82 */ /* 0x000e220000000800 */
[----:B------:R-:W-:Y:S01]  /*4730*/  SHF.L.U32 R27, R9, R10, RZ ;  /* 0x0000000a091b7219 */ /* 0x000fe200000006ff */
[----:B------:R-:W-:-:S06]  /*4740*/  IMAD.MOV.U32 R6, RZ, RZ, R22 ;  /* 0x000000ffff067224 */ /* 0x000fcc00078e0016 */
[----:B------:R-:W0:Y:S01]  /*4750*/  LDC R30, c[0x0][0x610] ;  /* 0x00018400ff1e7b82 */ /* 0x000e220000000800 */
[----:B-1-3--:R-:W-:Y:S05]  /*4760*/  @!P0 BRA `(.L_x_63) ;  /* 0x0000000000288947 */ /* 0x00afea0003800000 */
[----:B------:R-:W1:Y:S02]  /*4770*/  LDC R5, c[0x0][0x64c] ;  /* 0x00019300ff057b82 */ /* 0x000e640000000800 */
[----:B-1----:R-:W-:-:S05]  /*4780*/  IADD3 R5, P0, R22, R5, RZ ;  /* 0x0000000516057210 */ /* 0x002fca0007f1e0ff */
        /* <DEDUP_REMOVED lines=8> */
.L_x_63:
[----:B------:R-:W-:Y:S01]  /*4810*/  ISETP.NE.AND P0, PT, R2, 0x1, PT ;  /* 0x000000010200780c */ /* 0x000fe20003f05270 */
[----:B--2---:R-:W-:Y:S01]  /*4820*/  VIADD R9, R21, 0xffffffff ;  /* 0xffffffff15097836 */ /* 0x004fe20000000000 */
[----:B----4-:R-:W-:Y:S01]  /*4830*/  SHF.R.U64 R6, R6, R23, R7 ;  /* 0x0000001706067219 */ /* 0x010fe20000001207 */
[----:B------:R-:W-:Y:S01]  /*4840*/  IMAD.MOV R15, RZ, RZ, -R15 ;  /* 0x000000ffff0f7224 */ /* 0x000fe200078e0a0f */
[----:B------:R-:W-:Y:S01]  /*4850*/  LOP3.LUT R5, R20, R31, RZ, 0xc0, !PT ;  /* 0x0000001f14057212 */ /* 0x000fe200078ec0ff */
[----:B------:R-:W-:Y:S02]  /*4860*/  IMAD.MOV.U32 R8, RZ, RZ, R14 ;  /* 0x000000ffff087224 */ /* 0x000fe400078e000e */
[----:B------:R-:W-:Y:S02]  /*4870*/  IMAD.MOV R7, RZ, RZ, -R6 ;  /* 0x000000ffff077224 */ /* 0x000fe400078e0a06 */
[----:B------:R-:W-:Y:S01]  /*4880*/  IMAD R5, R27, R6, R5 ;  /* 0x000000061b057224 */ /* 0x000fe200078e0205 */
[----:B------:R-:W-:-:S03]  /*4890*/  LOP3.LUT R6, R12, R9, RZ, 0xc0, !PT ;  /* 0x000000090c067212 */ /* 0x000fc600078ec0ff */
[----:B------:R-:W-:Y:S02]  /*48a0*/  @P0 IMAD R24, R26, R15, R3 ;  /* 0x0000000f1a180224 */ /* 0x000fe400078e0203 */
[----:B0-----:R-:W-:Y:S02]  /*48b0*/  IMAD R3, R7, R25, R22 ;  /* 0x0000001907037224 */ /* 0x001fe400078e0216 */
[----:B------:R-:W-:Y:S02]  /*48c0*/  IMAD R9, R5, R30, R24 ;  /* 0x0000001e05097224 */ /* 0x000fe400078e0218 */
[----:B------:R-:W-:Y:S02]  /*48d0*/  IMAD R6, R3, R21, R6 ;  /* 0x0000001503067224 */ /* 0x000fe400078e0206 */
[----:B------:R-:W-:-:S03]  /*48e0*/  IMAD.MOV.U32 R5, RZ, RZ, 0x1 ;  /* 0x00000001ff057424 */ /* 0x000fc600078e00ff */
[----:B------:R-:W-:Y:S02]  /*48f0*/  SEL R13, R6, R9, !P0 ;  /* 0x00000009060d7207 */ /* 0x000fe40004000000 */
[----:B------:R-:W-:-:S07]  /*4900*/  SEL R9, R9, R6, !P0 ;  /* 0x0000000609097207 */ /* 0x000fce0004000000 */
.L_x_61:
[----:B------:R-:W-:-:S08]  /*4910*/  NOP ;  /* 0x0000000000007918 */ /* 0x000fd00000000000 */
[----:B------:R-:W0:-:S00]  /*4920*/  USETMAXREG.DEALLOC.CTAPOOL 0x28 ;  /* 0x00000028000079c8 */ /* 0x000e0000080e0500 */
[----:B0-----:R-:W-:-:S13]  /*4930*/  ISETP.NE.AND P0, PT, R0, RZ, PT ;  /* 0x000000ff0000720c */ /* 0x001fda0003f05270 */
[----:B------:R-:W-:Y:S05]  /*4940*/  @P0 EXIT ;  /* 0x000000000000094d */ /* 0x000fea0003800000 */
[----:B------:R-:W-:Y:S01]  /*4950*/  LOP3.LUT P0, RZ, R5, 0xff, RZ, 0xc0, !PT ;  /* 0x000000ff05ff7812 */ /* 0x000fe2000780c0ff */
[----:B------:R-:W-:Y:S02]  /*4960*/  IMAD.MOV.U32 R0, RZ, RZ, 0x1 ;  /* 0x00000001ff007424 */ /* 0x000fe400078e00ff */
[----:B------:R-:W-:-:S10]  /*4970*/  IMAD.MOV.U32 R3, RZ, RZ, RZ ;  /* 0x000000ffff037224 */ /* 0x000fd400078e00ff */
[----:B------:R-:W-:Y:S05]  /*4980*/  @!P0 BRA `(.L_x_64) ;  /* 0x0000000c004c8947 */ /* 0x000fea0003800000 */
[----:B------:R-:W0:Y:S01]  /*4990*/  LDC R0, c[0x0][0x28c] ;  /* 0x0000a300ff007b82 */ /* 0x000e220000000800 */
[----:B------:R-:W-:Y:S01]  /*49a0*/  LOP3.LUT P0, RZ, R18, 0x1f, RZ, 0xc0, !PT ;  /* 0x0000001f12ff7812 */ /* 0x000fe2000780c0ff */
[----:B------:R-:W-:Y:S01]  /*49b0*/  ULDC UR5, c[0x0][0x658] ;  /* 0x0001960000057ab9 */ /* 0x000fe20000000800 */
[----:B------:R-:W-:Y:S01]  /*49c0*/  UMOV UR6, 0xffffffff ;  /* 0xffffffff00067882 */ /* 0x000fe20000000000 */
[----:B------:R-:W-:Y:S01]  /*49d0*/  BSSY B0, `(.L_x_64) ;  /* 0x00000ce000007945 */ /* 0x000fe20003800000 */
[----:B------:R-:W-:Y:S01]  /*49e0*/  USHF.L.U32 UR6, UR6, UR5, URZ ;  /* 0x0000000506067299 */ /* 0x000fe2000800063f */
[C---:B------:R-:W-:Y:S01]  /*49f0*/  ISETP.NE.AND P2, PT, R4.reuse, RZ, PT ;  /* 0x000000ff0400720c */ /* 0x040fe20003f45270 */
[----:B------:R-:W-:Y:S01]  /*4a00*/  IMAD.MOV.U32 R11, RZ, RZ, 0x1 ;  /* 0x00000001ff0b7424 */ /* 0x000fe200078e00ff */
[----:B------:R-:W-:Y:S01]  /*4a10*/  ISETP.NE.OR P0, PT, R4, RZ, !P0 ;  /* 0x000000ff0400720c */ /* 0x000fe20004705670 */
[----:B------:R-:W-:Y:S01]  /*4a20*/  ULDC UR4, c[0x0][0x600] ;  /* 0x0001800000047ab9 */ /* 0x000fe20000000800 */
[----:B------:R-:W-:Y:S01]  /*4a30*/  LOP3.LUT R18, R19, 0x2, RZ, 0xfc, !PT ;  /* 0x0000000213127812 */ /* 0x000fe200078efcff */
[----:B------:R-:W-:Y:S01]  /*4a40*/  UMOV UR7, 0x1 ;  /* 0x0000000100077882 */ /* 0x000fe20000000000 */
[----:B------:R-:W-:-:S02]  /*4a50*/  UIADD3 UR4, UR4, -0x1, URZ ;  /* 0xffffffff04047890 */ /* 0x000fc4000fffe03f */
[----:B------:R-:W-:Y:S02]  /*4a60*/  USHF.L.U32 UR5, UR7, UR5, URZ ;  /* 0x0000000507057299 */ /* 0x000fe4000800063f */
[----:B------:R-:W-:Y:S01]  /*4a70*/  ULOP3.LUT UR13, URZ, UR6, URZ, 0x33, !UPT ;  /* 0x000000063f0d7292 */ /* 0x000fe2000f8e333f */
[----:B------:R-:W-:Y:S01]  /*4a80*/  ULDC.64 UR22, c[0x0][0x198] ;  /* 0x0000660000167ab9 */ /* 0x000fe20000000a00 */
[----:B0-----:R-:W-:-:S05]  /*4a90*/  VIADD R0, R0, 0x7f ;  /* 0x0000007f00007836 */ /* 0x001fca0000000000 */
[----:B------:R-:W-:-:S04]  /*4aa0*/  SHF.R.S32.HI R3, RZ, 0x1f, R0 ;  /* 0x0000001fff037819 */ /* 0x000fc80000011400 */
[----:B------:R-:W-:Y:S01]  /*4ab0*/  LEA.HI R3, R3, R0, RZ, 0x7 ;  /* 0x0000000003037211 */ /* 0x000fe200078f38ff */
[----:B------:R-:W-:-:S03]  /*4ac0*/  IMAD.MOV.U32 R0, RZ, RZ, 0x1 ;  /* 0x00000001ff007424 */ /* 0x000fc600078e00ff */
[----:B------:R-:W-:Y:S01]  /*4ad0*/  SHF.R.S32.HI R12, RZ, 0x7, R3 ;  /* 0x00000007ff0c7819 */ /* 0x000fe20000011403 */
[----:B------:R-:W-:-:S04]  /*4ae0*/  IMAD.MOV.U32 R3, RZ, RZ, RZ ;  /* 0x000000ffff037224 */ /* 0x000fc800078e00ff */
[----:B------:R-:W-:-:S07]  /*4af0*/  VIADD R10, R12, 0x1 ;  /* 0x000000010c0a7836 */ /* 0x000fce0000000000 */
.L_x_76:
[----:B------:R-:W-:-:S03]  /*4b00*/  UMOV UR6, 0xffffffff ;  /* 0xffffffff00067882 */ /* 0x000fc60000000000 */
[----:B------:R-:W-:Y:S05]  /*4b10*/  BRA.DIV UR6, `(.L_x_65) ;  /* 0x0000000e06d47947 */ /* 0x000fea000b800000 */
[----:B------:R-:W-:-:S13]  /*4b20*/  ELECT P6, URZ, PT ;  /* 0x00000000003f782f */ /* 0x000fda00038c0000 */
.L_x_87:
[----:B------:R-:W0:Y:S01]  /*4b30*/  LDC R4, c[0x0][0x28c] ;  /* 0x0000a300ff047b82 */ /* 0x000e220000000800 */
[----:B------:R-:W-:Y:S01]  /*4b40*/  BSSY B1, `(.L_x_66) ;  /* 0x0000043000017945 */ /* 0x000fe20003800000 */
[----:B0-----:R-:W-:-:S13]  /*4b50*/  ISETP.LT.OR P6, PT, R4, 0x1, !P6 ;  /* 0x000000010400780c */ /* 0x001fda00077c1670 */
[----:B------:R-:W-:Y:S05]  /*4b60*/  @P6 BRA `(.L_x_67) ;  /* 0x0000000400006947 */ /* 0x000fea0003800000 */
[----:B------:R-:W-:Y:S02]  /*4b70*/  IMAD R15, R9, 0xc0, RZ ;  /* 0x000000c0090f7824 */ /* 0x000fe400078e02ff */
[----:B------:R-:W-:Y:S02]  /*4b80*/  IMAD.SHL.U32 R13, R13, 0x10, RZ ;  /* 0x000000100d0d7824 */ /* 0x000fe400078e00ff */
[----:B------:R-:W-:Y:S02]  /*4b90*/  IMAD.MOV.U32 R20, RZ, RZ, RZ ;  /* 0x000000ffff147224 */ /* 0x000fe400078e00ff */
[----:B------:R-:W-:Y:S02]  /*4ba0*/  IMAD.MOV.U32 R4, RZ, RZ, R10 ;  /* 0x000000ffff047224 */ /* 0x000fe400078e000a */
[----:B------:R-:W-:Y:S02]  /*4bb0*/  IMAD.MOV.U32 R5, RZ, RZ, R0 ;  /* 0x000000ffff057224 */ /* 0x000fe400078e0000 */
[----:B------:R-:W-:-:S07]  /*4bc0*/  IMAD.MOV.U32 R6, RZ, RZ, R3 ;  /* 0x000000ffff067224 */ /* 0x000fce00078e0003 */
.L_x_71:
[----:B------:R-:W0:Y:S01]  /*4bd0*/  S2R R14, SR_CgaCtaId ;  /* 0x00000000000e7919 */ /* 0x000e220000008800 */
[----:B------:R-:W-:Y:S01]  /*4be0*/  MOV R7, 0x400 ;  /* 0x0000040000077802 */ /* 0x000fe20000000f00 */
[----:B------:R-:W1:Y:S03]  /*4bf0*/  @!P2 LDC R9, c[0x0][0x500] ;  /* 0x00014000ff09ab82 */ /* 0x000e660000000800 */
[----:B0-----:R-:W-:Y:S02]  /*4c00*/  LEA R21, R14, R7, 0x18 ;  /* 0x000000070e157211 */ /* 0x001fe400078ec0ff */
[----:B------:R-:W-:-:S03]  /*4c10*/  SHF.L.U32 R7, R5, 0x1f, RZ ;  /* 0x0000001f05077819 */ /* 0x000fc600000006ff */
[----:B------:R-:W-:-:S04]  /*4c20*/  IMAD R14, R6, 0x8, R21 ;  /* 0x00000008060e7824 */ /* 0x000fc800078e0215 */
[----:B------:R-:W0:Y:S02]  /*4c30*/  SYNCS.PHASECHK.TRANS64.TRYWAIT P1, [R14+URZ+0x20], R7 ;  /* 0x000020070e0075a7 */ /* 0x000e24000802017f */
[----:B01----:R-:W-:Y:S05]  /*4c40*/  @!P1 BRA `(.L_x_68) ;  /* 0x0000000c00a89947 */ /* 0x003fea0003800000 */
.L_x_88:
[----:B0-----:R-:W-:Y:S01]  /*4c50*/  PRMT R7, R18, 0x9910, RZ ;  /* 0x0000991012077816 */ /* 0x001fe200000000ff */
[----:B------:R0:W-:Y:S03]  /*4c60*/  @!P2 SYNCS.ARRIVE.TRANS64 RZ, [R14+URZ], R9 ;  /* 0x000000090effa9a7 */ /* 0x0001e6000800003f */
[----:B------:R-:W-:-:S13]  /*4c70*/  ISETP.NE.AND P1, PT, R7, 0x2, PT ;  /* 0x000000020700780c */ /* 0x000fda0003f25270 */
[----:B0-----:R-:W-:Y:S05]  /*4c80*/  @P1 BRA `(.L_x_69) ;  /* 0x0000000000041947 */ /* 0x001fea0003800000 */
[----:B------:R-:W-:Y:S01]  /*4c90*/  BPT.TRAP 0x1 ;  /* 0x000000040000795c */ /* 0x000fe20000300000 */
.L_x_69:
[----:B------:R-:W-:Y:S05]  /*4ca0*/  @P0 BRA `(.L_x_70) ;  /* 0x0000000000040947 */ /* 0x000fea0003800000 */
[----:B------:R-:W-:Y:S01]  /*4cb0*/  BPT.TRAP 0x1 ;  /* 0x000000040000795c */ /* 0x000fe20000300000 */
.L_x_70:
[--C-:B------:R-:W-:Y:S01]  /*4cc0*/  IMAD R7, R6, 0xc000, R21.reuse ;  /* 0x0000c00006077824 */ /* 0x100fe200078e0215 */
[----:B------:R-:W-:Y:S01]  /*4cd0*/  R2UR UR34, R20 ;  /* 0x00000000142272ca */ /* 0x000fe200000e0000 */
[----:B------:R-:W-:Y:S01]  /*4ce0*/  IMAD R21, R6, 0x1000, R21 ;  /* 0x0000100006157824 */ /* 0x000fe200078e0215 */
[----:B------:R-:W-:Y:S01]  /*4cf0*/  R2UR UR33, R14 ;  /* 0x000000000e2172ca */ /* 0x000fe200000e0000 */
[----:B------:R-:W-:Y:S01]  /*4d00*/  VIADD R4, R4, 0xffffffff ;  /* 0xffffffff04047836 */ /* 0x000fe20000000000 */
[----:B------:R-:W-:Y:S01]  /*4d10*/  R2UR UR24, R7 ;  /* 0x00000000071872ca */ /* 0x000fe200000e0000 */
[----:B------:R-:W-:Y:S01]  /*4d20*/  UIADD3 UR6, UP0, UR22, 0xf0, URZ ;  /* 0x000000f016067890 */ /* 0x000fe2000ff1e03f */
[----:B------:R-:W-:Y:S01]  /*4d30*/  R2UR UR8, R21 ;  /* 0x00000000150872ca */ /* 0x000fe200000e0000 */
[----:B------:R-:W-:Y:S01]  /*4d40*/  UIADD3 UR30, UP1, UR22, 0x1f0, URZ ;  /* 0x000001f0161e7890 */ /* 0x000fe2000ff3e03f */
[----:B------:R-:W-:Y:S01]  /*4d50*/  R2UR UR36, R8 ;  /* 0x00000000082472ca */ /* 0x000fe200000e0000 */
[----:B------:R-:W-:Y:S01]  /*4d60*/  UIADD3.X UR7, URZ, UR23, URZ, UP0, !UPT ;  /* 0x000000173f077290 */ /* 0x000fe200087fe43f */
[----:B------:R-:W-:Y:S01]  /*4d70*/  R2UR UR35, R15 ;  /* 0x000000000f2372ca */ /* 0x000fe200000e0000 */
[----:B------:R-:W-:Y:S01]  /*4d80*/  UIADD3.X UR31, URZ, UR23, URZ, UP1, !UPT ;  /* 0x000000173f1f7290 */ /* 0x000fe20008ffe43f */
[----:B------:R-:W-:Y:S01]  /*4d90*/  R2UR UR19, R13 ;  /* 0x000000000d1372ca */ /* 0x000fe200000e0000 */
[----:B------:R-:W-:Y:S01]  /*4da0*/  UIADD3 UR26, UR34, 0x40, URZ ;  /* 0x00000040221a7890 */ /* 0x000fe2000fffe03f */
[----:B------:R-:W-:Y:S01]  /*4db0*/  ISETP.GT.AND P3, PT, R4, 0x1, PT ;  /* 0x000000010400780c */ /* 0x000fe20003f64270 */
[----:B------:R-:W-:Y:S01]  /*4dc0*/  VIADD R6, R6, 0x1 ;  /* 0x0000000106067836 */ /* 0x000fe20000000000 */
[----:B------:R-:W-:Y:S01]  /*4dd0*/  UMOV UR14, 0x0 ;  /* 0x00000000000e7882 */ /* 0x000fe20000000000 */
[----:B------:R-:W-:Y:S01]  /*4de0*/  UIADD3 UR32, UR24, 0x100, URZ ;  /* 0x0000010018207890 */ /* 0x000fe2000fffe03f */
[----:B------:R-:W-:Y:S01]  /*4df0*/  VIADD R20, R20, 0x80 ;  /* 0x0000008014147836 */ /* 0x000fe20000000000 */
[----:B------:R-:W-:Y:S01]  /*4e00*/  UIADD3 UR24, UR24, 0x6100, URZ ;  /* 0x0000610018187890 */ /* 0x000fe2000fffe03f */
[----:B------:R-:W-:Y:S01]  /*4e10*/  ISETP.NE.AND P1, PT, R6, 0x4, PT ;  /* 0x000000040600780c */ /* 0x000fe20003f25270 */
[----:B------:R-:W-:-:S02]  /*4e20*/  UIADD3 UR16, UR8, 0x30100, URZ ;  /* 0x0003010008107890 */ /* 0x000fc4000fffe03f */
[----:B------:R-:W-:Y:S01]  /*4e30*/  UIADD3 UR8, UR8, 0x30900, URZ ;  /* 0x0003090008087890 */ /* 0x000fe2000fffe03f */
[----:B------:R-:W-:Y:S01]  /*4e40*/  SEL R14, RZ, 0x1, P1 ;  /* 0x00000001ff0e7807 */ /* 0x000fe20000800000 */
[----:B------:R-:W-:Y:S01]  /*4e50*/  UMOV UR15, 0x10000000 ;  /* 0x10000000000f7882 */ /* 0x000fe20000000000 */
[----:B------:R-:W-:Y:S01]  /*4e60*/  UMOV UR25, UR33 ;  /* 0x0000002100197c82 */ /* 0x000fe20008000000 */
[----:B------:R-:W-:Y:S01]  /*4e70*/  UMOV UR28, UR36 ;  /* 0x00000024001c7c82 */ /* 0x000fe20008000000 */
[----:B------:R-:W-:Y:S01]  /*4e80*/  UMOV UR27, UR35 ;  /* 0x00000023001b7c82 */ /* 0x000fe20008000000 */
[----:B------:R-:W-:Y:S01]  /*4e90*/  UMOV UR17, UR33 ;  /* 0x0000002100117c82 */ /* 0x000fe20008000000 */
[----:B------:R-:W-:Y:S01]  /*4ea0*/  UMOV UR18, UR34 ;  /* 0x0000002200127c82 */ /* 0x000fe20008000000 */
[----:B------:R-:W-:Y:S01]  /*4eb0*/  UMOV UR20, UR36 ;  /* 0x0000002400147c82 */ /* 0x000fe20008000000 */
[----:B------:R0:W-:Y:S01]  /*4ec0*/  UTMALDG.3D [UR32], [UR6], desc[UR14] ;  /* 0x00000e20060075b4 */ /* 0x0001e20008011000 */
[----:B------:R-:W-:Y:S01]  /*4ed0*/  UMOV UR9, UR33 ;  /* 0x0000002100097c82 */ /* 0x000fe20008000000 */
[----:B------:R-:W-:Y:S01]  /*4ee0*/  UMOV UR11, UR19 ;  /* 0x00000013000b7c82 */ /* 0x000fe20008000000 */
[----:B------:R-:W-:Y:S01]  /*4ef0*/  UMOV UR12, UR36 ;  /* 0x00000024000c7c82 */ /* 0x000fe20008000000 */
[----:B------:R-:W-:Y:S01]  /*4f00*/  UMOV UR10, UR26 ;  /* 0x0000001a000a7c82 */ /* 0x000fe20008000000 */
[----:B------:R-:W-:-:S02]  /*4f10*/  LOP3.LUT R5, R5, R14, RZ, 0x3c, !PT ;  /* 0x0000000e05057212 */ /* 0x000fc400078e3cff */
[----:B------:R-:W-:Y:S01]  /*4f20*/  SEL R6, R6, RZ, P1 ;  /* 0x000000ff06067207 */ /* 0x000fe20000800000 */
[----:B------:R0:W-:Y:S01]  /*4f30*/  UTMALDG.3D [UR24], [UR6], desc[UR14] ;  /* 0x00000e18060075b4 */ /* 0x0001e20008011000 */
[----:B------:R0:W-:Y:S01]  /*4f40*/  UTMALDG.3D [UR16], [UR30], desc[UR14] ;  /* 0x00000e101e0075b4 */ /* 0x0001e20008011000 */
[----:B------:R0:W-:Y:S02]  /*4f50*/  UTMALDG.3D [UR8], [UR30], desc[UR14] ;  /* 0x00000e081e0075b4 */ /* 0x0001e40008011000 */
[----:B0-----:R-:W-:Y:S05]  /*4f60*/  @P3 BRA `(.L_x_71) ;  /* 0xfffffffc00183947 */ /* 0x001fea000383ffff */
.L_x_67:
[----:B------:R-:W-:Y:S05]  /*4f70*/  BSYNC B1 ;  /* 0x0000000000017941 */ /* 0x000fea0003800000 */
.L_x_66:
[----:B------:R-:W-:Y:S01]  /*4f80*/  LOP3.LUT P3, RZ, R11, 0xff, RZ, 0xc0, !PT ;  /* 0x000000ff0bff7812 */ /* 0x000fe2000786c0ff */
[----:B------:R-:W-:Y:S01]  /*4f90*/  IMAD.IADD R3, R12, 0x1, R3 ;  /* 0x000000010c037824 */ /* 0x000fe200078e0203 */
[----:B------:R-:W-:Y:S01]  /*4fa0*/  IADD3 R16, P4, R16, UR38, RZ ;  /* 0x0000002610107c10 */ /* 0x000fe2000ff9e0ff */
[----:B------:R-:W-:Y:S01]  /*4fb0*/  ULDC.64 UR6, c[0x0][0x650] ;  /* 0x0001940000067ab9 */ /* 0x000fe20000000a00 */
[----:B------:R-:W-:Y:S01]  /*4fc0*/  BSSY B1, `(.L_x_72) ;  /* 0x000006c000017945 */ /* 0x000fe20003800000 */
[----:B------:R-:W-:Y:S01]  /*4fd0*/  IMAD.MOV.U32 R9, RZ, RZ, -0x1 ;  /* 0xffffffffff097424 */ /* 0x000fe200078e00ff */
[----:B------:R-:W-:Y:S01]  /*4fe0*/  ISETP.GT.U32.AND P1, PT, R3, 0x3, PT ;  /* 0x000000030300780c */ /* 0x000fe20003f24070 */
[----:B------:R-:W-:Y:S01]  /*4ff0*/  IMAD.MOV.U32 R13, RZ, RZ, -0x1 ;  /* 0xffffffffff0d7424 */ /* 0x000fe200078e00ff */
[----:B------:R-:W-:Y:S01]  /*5000*/  SHF.R.U32.HI R4, RZ, 0x2, R3 ;  /* 0x00000002ff047819 */ /* 0x000fe20000011603 */
[----:B------:R-:W-:Y:S01]  /*5010*/  IMAD.MOV.U32 R8, RZ, RZ, -0x1 ;  /* 0xffffffffff087424 */ /* 0x000fe200078e00ff */
[----:B------:R-:W-:-:S02]  /*5020*/  ISETP.LT.U32.AND P1, PT, R12, 0x4, P1 ;  /* 0x000000040c00780c */ /* 0x000fc40000f21070 */
[----:B------:R-:W-:Y:S01]  /*5030*/  IADD3.X R17, R17, UR41, RZ, P4, !PT ;  /* 0x0000002911117c10 */ /* 0x000fe2000a7fe4ff */
[----:B------:R-:W0:Y:S01]  /*5040*/  @P3 S2R R6, SR_CgaCtaId ;  /* 0x0000000000063919 */ /* 0x000e220000008800 */
[----:B------:R-:W-:Y:S02]  /*5050*/  @P3 MOV R5, 0x400 ;  /* 0x0000040000053802 */ /* 0x000fe40000000f00 */
[----:B------:R-:W-:Y:S02]  /*5060*/  ISETP.GE.U32.AND P4, PT, R16, UR6, PT ;  /* 0x0000000610007c0c */ /* 0x000fe4000bf86070 */
[----:B------:R-:W-:Y:S02]  /*5070*/  LOP3.LUT R4, R4, 0x1, RZ, 0xc0, !PT ;  /* 0x0000000104047812 */ /* 0x000fe400078ec0ff */
[----:B------:R-:W-:Y:S02]  /*5080*/  LOP3.LUT R3, R3, 0x3, RZ, 0xc0, !PT ;  /* 0x0000000303037812 */ /* 0x000fe400078ec0ff */
[----:B------:R-:W-:-:S02]  /*5090*/  PRMT R11, RZ, 0x7610, R11 ;  /* 0x00007610ff0b7816 */ /* 0x000fc4000000000b */
[----:B0-----:R-:W-:-:S04]  /*50a0*/  @P3 LEA R5, R6, R5, 0x18 ;  /* 0x0000000506053211 */ /* 0x001fc800078ec0ff */
[----:B------:R0:W-:Y:S01]  /*50b0*/  @P3 SYNCS.ARRIVE.TRANS64.A1T0 RZ, [R5+URZ+0x58], RZ ;  /* 0x000058ff05ff39a7 */ /* 0x0001e2000810003f */
[----:B------:R-:W-:-:S04]  /*50c0*/  ISETP.NE.U32.AND P3, PT, R4, 0x1, PT ;  /* 0x000000010400780c */ /* 0x000fc80003f65070 */
[----:B------:R-:W-:Y:S02]  /*50d0*/  ISETP.GT.U32.AND P3, PT, R12, 0x3, !P3 ;  /* 0x000000030c00780c */ /* 0x000fe40005f64070 */
[----:B0-----:R-:W-:Y:S02]  /*50e0*/  SEL R5, RZ, 0x1, !P1 ;  /* 0x00000001ff057807 */ /* 0x001fe40004800000 */
[----:B------:R-:W-:Y:S02]  /*50f0*/  ISETP.GE.U32.AND.EX P1, PT, R17, UR7, PT, P4 ;  /* 0x0000000711007c0c */ /* 0x000fe4000bf26140 */
[----:B------:R-:W-:-:S04]  /*5100*/  SEL R4, RZ, 0x1, !P3 ;  /* 0x00000001ff047807 */ /* 0x000fc80005800000 */
[----:B------:R-:W-:Y:S02]  /*5110*/  LOP3.LUT R0, R4, R0, R5, 0x96, !PT ;  /* 0x0000000004007212 */ /* 0x000fe400078e9605 */
[----:B------:R-:W-:-:S05]  /*5120*/  PRMT R4, RZ, 0x7610, R4 ;  /* 0x00007610ff047816 */ /* 0x000fca0000000004 */
[----:B------:R-:W-:Y:S05]  /*5130*/  @P1 BRA `(.L_x_73) ;  /* 0x0000000400501947 */ /* 0x000fea0003800000 */
[----:B------:R-:W-:Y:S01]  /*5140*/  ULDC.64 UR6, c[0x0][0x628] ;  /* 0x00018a0000067ab9 */ /* 0x000fe20000000a00 */
[----:B------:R-:W0:Y:S01]  /*5150*/  S2R R14, SR_CTAID.X ;  /* 0x00000000000e7919 */ /* 0x000e220000002500 */
[----:B------:R-:W-:Y:S01]  /*5160*/  ISETP.NE.U32.AND P1, PT, RZ, UR6, PT ;  /* 0x00000006ff007c0c */ /* 0x000fe2000bf25070 */
[----:B------:R-:W-:Y:S01]  /*5170*/  ULDC UR9, c[0x0][0x630] ;  /* 0x00018c0000097ab9 */ /* 0x000fe20000000800 */
[----:B------:R-:W-:Y:S01]  /*5180*/  IMAD.MOV.U32 R4, RZ, RZ, R16 ;  /* 0x000000ffff047224 */ /* 0x000fe200078e0010 */
[----:B------:R-:W1:Y:S01]  /*5190*/  S2R R13, SR_CTAID.Y ;  /* 0x00000000000d7919 */ /* 0x000e620000002600 */
[----:B------:R-:W-:Y:S01]  /*51a0*/  ISETP.NE.AND.EX P1, PT, RZ, UR7, PT, P1 ;  /* 0x00000007ff007c0c */ /* 0x000fe2000bf25310 */
[----:B------:R-:W-:-:S12]  /*51b0*/  IMAD.MOV.U32 R5, RZ, RZ, R17 ;  /* 0x000000ffff057224 */ /* 0x000fd800078e0011 */
[----:B------:R-:W-:Y:S05]  /*51c0*/  @!P1 BRA `(.L_x_74) ;  /* 0x0000000000289947 */ /* 0x000fea0003800000 */
[----:B------:R-:W-:Y:S02]  /*51d0*/  ULDC UR8, c[0x0][0x634] ;  /* 0x00018d0000087ab9 */ /* 0x000fe40000000800 */
[----:B------:R-:W-:-:S05]  /*51e0*/  IADD3 R9, P1, R16, UR8, RZ ;  /* 0x0000000810097c10 */ /* 0x000fca000ff3e0ff */
[----:B------:R-:W-:-:S04]  /*51f0*/  IMAD.X R15, RZ, RZ, R17, P1 ;  /* 0x000000ffff0f7224 */ /* 0x000fc800008e0611 */
[----:B------:R-:W-:-:S04]  /*5200*/  IMAD.WIDE.U32 R6, R15, UR6, RZ ;  /* 0x000000060f067c25 */ /* 0x000fc8000f8e00ff */
[----:B------:R-:W-:-:S04]  /*5210*/  IMAD.WIDE.U32 R6, P1, R9, UR7, R6 ;  /* 0x0000000709067c25 */ /* 0x000fc8000f820006 */
[----:B------:R-:W-:-:S04]  /*5220*/  IMAD.WIDE.U32 R8, R9, UR6, RZ ;  /* 0x0000000609087c25 */ /* 0x000fc8000f8e00ff */
[----:B------:R-:W-:Y:S01]  /*5230*/  IMAD.X R5, RZ, RZ, RZ, P1 ;  /* 0x000000ffff057224 */ /* 0x000fe200008e06ff */
[----:B------:R-:W-:Y:S01]  /*5240*/  IADD3 RZ, P1, R9, R6, RZ ;  /* 0x0000000609ff7210 */ /* 0x000fe20007f3e0ff */
[----:B------:R-:W-:-:S04]  /*5250*/  IMAD.MOV.U32 R4, RZ, RZ, R7 ;  /* 0x000000ffff047224 */ /* 0x000fc800078e0007 */
[----:B------:R-:W-:-:S08]  /*5260*/  IMAD.WIDE.U32.X R4, R15, UR7, R4, P1 ;  /* 0x000000070f047c25 */ /* 0x000fd000088e0404 */
.L_x_74:
[--C-:B------:R-:W-:Y:S01]  /*5270*/  SHF.R.U64 R8, R4, UR9, R5.reuse ;  /* 0x0000000904087c19 */ /* 0x100fe20008001205 */
[----:B------:R-:W-:Y:S01]  /*5280*/  ULDC.64 UR6, c[0x0][0x620] ;  /* 0x0001880000067ab9 */ /* 0x000fe20000000a00 */
[----:B------:R-:W-:Y:S01]  /*5290*/  SHF.R.U32.HI R4, RZ, UR9, R5 ;  /* 0x00000009ff047c19 */ /* 0x000fe20008011605 */
[----:B------:R-:W2:Y:S01]  /*52a0*/  LDC R25, c[0x0][0x144] ;  /* 0x00005100ff197b82 */ /* 0x000ea20000000800 */
[----:B------:R-:W-:Y:S01]  /*52b0*/  IADD3 R7, P1, RZ, -R8, RZ ;  /* 0x80000008ff077210 */ /* 0x000fe20007f3e0ff */
[----:B------:R-:W-:Y:S01]  /*52c0*/  ULDC.64 UR10, c[0x0][0x640] ;  /* 0x00019000000a7ab9 */ /* 0x000fe20000000a00 */
[----:B0-----:R-:W-:Y:S01]  /*52d0*/  I2FP.F32.U32 R9, R14 ;  /* 0x0000000e00097245 */ /* 0x001fe20000201000 */
[----:B------:R-:W-:Y:S02]  /*52e0*/  ULDC UR8, c[0x0][0x608] ;  /* 0x0001820000087ab9 */ /* 0x000fe40000000800 */
[----:B------:R-:W-:Y:S01]  /*52f0*/  IMAD.X R4, RZ, RZ, ~R4, P1 ;  /* 0x000000ffff047224 */ /* 0x000fe200008e0e04 */
[----:B------:R-:W-:Y:S01]  /*5300*/  ISETP.NE.U32.AND P1, PT, RZ, UR10, PT ;  /* 0x0000000aff007c0c */ /* 0x000fe2000bf25070 */
[----:B------:R-:W0:Y:S02]  /*5310*/  LDC R20, c[0x0][0x148] ;  /* 0x00005200ff147b82 */ /* 0x000e240000000800 */
[----:B------:R-:W-:Y:S01]  /*5320*/  IMAD R6, R4, UR6, RZ ;  /* 0x0000000604067c24 */ /* 0x000fe2000f8e02ff */
[----:B------:R-:W-:Y:S01]  /*5330*/  ISETP.NE.AND.EX P1, PT, RZ, UR11, PT, P1 ;  /* 0x0000000bff007c0c */ /* 0x000fe2000bf25310 */
[----:B------:R-:W-:Y:S01]  /*5340*/  IMAD.WIDE.U32 R4, R7, UR6, R16 ;  /* 0x0000000607047c25 */ /* 0x000fe2000f8e0010 */
[----:B------:R-:W-:-:S03]  /*5350*/  ULDC UR6, c[0x0][0x150] ;  /* 0x0000540000067ab9 */ /* 0x000fc60000000800 */
[----:B------:R-:W-:Y:S02]  /*5360*/  IMAD R7, R7, UR7, R6 ;  /* 0x0000000707077c24 */ /* 0x000fe4000f8e0206 */
[----:B------:R-:W-:Y:S01]  /*5370*/  FMUL R6, R9, UR6 ;  /* 0x0000000609067c20 */ /* 0x000fe20008400000 */
[----:B------:R-:W-:Y:S01]  /*5380*/  ULDC UR6, c[0x0][0x618] ;  /* 0x0001860000067ab9 */ /* 0x000fe20000000800 */
[----:B------:R-:W-:Y:S01]  /*5390*/  ULDC UR7, c[0x0][0x154] ;  /* 0x0000550000077ab9 */ /* 0x000fe20000000800 */
[----:B------:R-:W-:-:S03]  /*53a0*/  IMAD.IADD R5, R5, 0x1, R7 ;  /* 0x0000000105057824 */ /* 0x000fc600078e0207 */
[----:B------:R-:W3:Y:S02]  /*53b0*/  F2I.U32.TRUNC.NTZ R6, R6 ;  /* 0x0000000600067305 */ /* 0x000ee4000020f000 */
[----:B------:R-:W-:Y:S02]  /*53c0*/  SHF.R.U64 R9, R4, UR6, R5 ;  /* 0x0000000604097c19 */ /* 0x000fe40008001205 */
[----:B-1----:R-:W-:-:S05]  /*53d0*/  I2FP.F32.U32 R4, R13 ;  /* 0x0000000d00047245 */ /* 0x002fca0000201000 */
[----:B------:R-:W-:Y:S01]  /*53e0*/  FMUL R22, R4, UR7 ;  /* 0x0000000704167c20 */ /* 0x000fe20008400000 */
[----:B------:R-:W-:Y:S01]  /*53f0*/  SHF.R.U32.HI R4, RZ, UR6, R5 ;  /* 0x00000006ff047c19 */ /* 0x000fe20008011605 */
[----:B------:R-:W-:-:S03]  /*5400*/  ULDC UR6, c[0x0][0x658] ;  /* 0x0001960000067ab9 */ /* 0x000fc60000000800 */
[--C-:B------:R-:W-:Y:S01]  /*5410*/  SHF.R.U64 R21, R9, UR8, R4.reuse ;  /* 0x0000000809157c19 */ /* 0x100fe20008001204 */
[----:B------:R-:W1:Y:S01]  /*5420*/  F2I.U32.TRUNC.NTZ R22, R22 ;  /* 0x0000001600167305 */ /* 0x000e62000020f000 */
[----:B------:R-:W-:Y:S01]  /*5430*/  SHF.R.U32.HI R4, RZ, UR8, R4 ;  /* 0x00000008ff047c19 */ /* 0x000fe20008011604 */
[----:B---3--:R-:W-:-:S03]  /*5440*/  IMAD.MOV R6, RZ, RZ, -R6 ;  /* 0x000000ffff067224 */ /* 0x008fc600078e0a06 */
[----:B------:R-:W-:Y:S01]  /*5450*/  SHF.R.U64 R15, R21, UR6, R4 ;  /* 0x00000006150f7c19 */ /* 0x000fe20008001204 */
[----:B--2---:R-:W-:Y:S01]  /*5460*/  IMAD R14, R25, R6, R14 ;  /* 0x00000006190e7224 */ /* 0x004fe200078e020e */
[----:B------:R-:W-:-:S03]  /*5470*/  SHF.R.U32.HI R23, RZ, UR6, R4 ;  /* 0x00000006ff177c19 */ /* 0x000fc60008011604 */
[----:B------:R-:W-:Y:S02]  /*5480*/  IMAD.MOV.U32 R4, RZ, RZ, R15 ;  /* 0x000000ffff047224 */ /* 0x000fe400078e000f */
[----:B------:R-:W-:Y:S01]  /*5490*/  IMAD.MOV.U32 R5, RZ, RZ, R23 ;  /* 0x000000ffff057224 */ /* 0x000fe200078e0017 */
[----:B-1----:R-:W-:Y:S06]  /*54a0*/  @!P1 BRA `(.L_x_75) ;  /* 0x0000000000289947 */ /* 0x002fec0003800000 */
[----:B------:R-:W-:Y:S02]  /*54b0*/  ULDC UR6, c[0x0][0x64c] ;  /* 0x0001930000067ab9 */ /* 0x000fe40000000800 */
[----:B------:R-:W-:-:S05]  /*54c0*/  IADD3 R5, P1, R15, UR6, RZ ;  /* 0x000000060f057c10 */ /* 0x000fca000ff3e0ff */
[----:B------:R-:W-:-:S04]  /*54d0*/  IMAD.X R23, RZ, RZ, R23, P1 ;  /* 0x000000ffff177224 */ /* 0x000fc800008e0617 */
[----:B------:R-:W-:-:S04]  /*54e0*/  IMAD.WIDE.U32 R6, R23, UR10, RZ ;  /* 0x0000000a17067c25 */ /* 0x000fc8000f8e00ff */
[----:B------:R-:W-:-:S04]  /*54f0*/  IMAD.WIDE.U32 R6, P1, R5, UR11, R6 ;  /* 0x0000000b05067c25 */ /* 0x000fc8000f820006 */
[----:B------:R-:W-:-:S04]  /*5500*/  IMAD.WIDE.U32 R4, R5, UR10, RZ ;  /* 0x0000000a05047c25 */ /* 0x000fc8000f8e00ff */
[----:B------:R-:W-:Y:S01]  /*5510*/  IMAD.MOV.U32 R4, RZ, RZ, R7 ;  /* 0x000000ffff047224 */ /* 0x000fe200078e0007 */
[----:B------:R-:W-:Y:S01]  /*5520*/  IADD3 RZ, P3, R5, R6, RZ ;  /* 0x0000000605ff7210 */ /* 0x000fe20007f7e0ff */
[----:B------:R-:W-:-:S04]  /*5530*/  IMAD.X R5, RZ, RZ, RZ, P1 ;  /* 0x000000ffff057224 */ /* 0x000fc800008e06ff */
[----:B------:R-:W-:-:S08]  /*5540*/  IMAD.WIDE.U32.X R4, R23, UR11, R4, P3 ;  /* 0x0000000b17047c25 */ /* 0x000fd000098e0404 */
.L_x_75:
[----:B------:R-:W-:Y:S01]  /*5550*/  ISETP.NE.AND P1, PT, R2, 0x1, PT ;  /* 0x000000010200780c */ /* 0x000fe20003f25270 */
[----:B------:R-:W-:Y:S01]  /*5560*/  ULDC UR6, c[0x0][0x648] ;  /* 0x0001920000067ab9 */ /* 0x000fe20000000800 */
[----:B------:R-:W-:Y:S01]  /*5570*/  LOP3.LUT R21, R21, UR13, RZ, 0xc0, !PT ;  /* 0x0000000d15157c12 */ /* 0x000fe2000f8ec0ff */
[----:B------:R-:W-:Y:S01]  /*5580*/  IMAD.MOV R22, RZ, RZ, -R22 ;  /* 0x000000ffff167224 */ /* 0x000fe200078e0a16 */
[----:B------:R-:W-:Y:S01]  /*5590*/  SHF.R.U64 R4, R4, UR6, R5 ;  /* 0x0000000604047c19 */ /* 0x000fe20008001205 */
[----:B------:R-:W-:Y:S01]  /*55a0*/  ULDC UR6, c[0x0][0x638] ;  /* 0x00018e0000067ab9 */ /* 0x000fe20000000800 */
[----:B------:R-:W-:Y:S01]  /*55b0*/  ULDC UR7, c[0x0][0x610] ;  /* 0x0001840000077ab9 */ /* 0x000fe20000000800 */
[----:B------:R-:W-:Y:S02]  /*55c0*/  IMAD.MOV.U32 R5, RZ, RZ, 0x1 ;  /* 0x00000001ff057424 */ /* 0x000fe400078e00ff */
[----:B------:R-:W-:Y:S02]  /*55d0*/  IMAD.MOV R6, RZ, RZ, -R4 ;  /* 0x000000ffff067224 */ /* 0x000fe400078e0a04 */
[----:B------:R-:W-:Y:S01]  /*55e0*/  IMAD R21, R4, UR5, R21 ;  /* 0x0000000504157c24 */ /* 0x000fe2000f8e0215 */
[----:B------:R-:W-:Y:S01]  /*55f0*/  LOP3.LUT R4, R9, UR4, RZ, 0xc0, !PT ;  /* 0x0000000409047c12 */ /* 0x000fe2000f8ec0ff */
[----:B0-----:R-:W-:-:S02]  /*5600*/  @P1 IMAD R14, R20, R22, R13 ;  /* 0x00000016140e1224 */ /* 0x001fc400078e020d */
[----:B------:R-:W-:Y:S01]  /*5610*/  IMAD R15, R6, UR6, R15 ;  /* 0x00000006060f7c24 */ /* 0x000fe2000f8e020f */
[----:B------:R-:W-:Y:S01]  /*5620*/  ULDC UR6, c[0x0][0x600] ;  /* 0x0001800000067ab9 */ /* 0x000fe20000000800 */
[----:B------:R-:W-:Y:S02]  /*5630*/  IMAD R14, R21, UR7, R14 ;  /* 0x00000007150e7c24 */ /* 0x000fe4000f8e020e */
[--C-:B------:R-:W-:Y:S01]  /*5640*/  IMAD R15, R15, UR6, R4.reuse ;  /* 0x000000060f0f7c24 */ /* 0x100fe2000f8e0204 */
[----:B------:R-:W-:-:S04]  /*5650*/  PRMT R4, R5, 0x7610, R4 ;  /* 0x0000761005047816 */ /* 0x000fc80000000004 */
[----:B------:R-:W-:Y:S02]  /*5660*/  SEL R13, R15, R14, !P1 ;  /* 0x0000000e0f0d7207 */ /* 0x000fe40004800000 */
[----:B------:R-:W-:-:S07]  /*5670*/  SEL R9, R14, R15, !P1 ;  /* 0x0000000f0e097207 */ /* 0x000fce0004800000 */
.L_x_73:
[----:B------:R-:W-:Y:S05]  /*5680*/  BSYNC B1 ;  /* 0x0000000000017941 */ /* 0x000fea0003800000 */
.L_x_72:
[----:B------:R-:W-:-:S13]  /*5690*/  LOP3.LUT P1, RZ, R4, 0xff, RZ, 0xc0, !PT ;  /* 0x000000ff04ff7812 */ /* 0x000fda000782c0ff */
[----:B------:R-:W-:Y:S05]  /*56a0*/  @P1 BRA `(.L_x_76) ;  /* 0xfffffff400141947 */ /* 0x000fea000383ffff */
[----:B------:R-:W-:Y:S05]  /*56b0*/  BSYNC B0 ;  /* 0x0000000000007941 */ /* 0x000fea0003800000 */
.L_x_64:
[----:B------:R-:W-:-:S03]  /*56c0*/  UMOV UR6, 0xffffffff ;  /* 0xffffffff00067882 */ /* 0x000fc60000000000 */
[----:B------:R-:W-:Y:S05]  /*56d0*/  BRA.DIV UR6, `(.L_x_77) ;  /* 0x0000000606187947 */ /* 0x000fea000b800000 */
[----:B------:R-:W-:-:S13]  /*56e0*/  ELECT P6, URZ, PT ;  /* 0x00000000003f782f */ /* 0x000fda00038c0000 */
.L_x_91:
[----:B------:R-:W-:Y:S04]  /*56f0*/  BSSY B0, `(.L_x_78) ;  /* 0x000002b000007945 */ /* 0x000fe80003800000 */
[----:B------:R-:W-:Y:S05]  /*5700*/  @!P6 BRA `(.L_x_79) ;  /* 0x0000000000a4e947 */ /* 0x000fea0003800000 */
[----:B------:R-:W-:-:S04]  /*5710*/  LOP3.LUT R19, R19, 0x2, RZ, 0xfc, !PT ;  /* 0x0000000213137812 */ /* 0x000fc800078efcff */
[----:B------:R-:W-:-:S13]  /*5720*/  ISETP.NE.AND P0, PT, R19, 0x3, PT ;  /* 0x000000031300780c */ /* 0x000fda0003f05270 */
[----:B------:R-:W-:Y:S05]  /*5730*/  @!P0 BRA `(.L_x_80) ;  /* 0x0000000000048947 */ /* 0x000fea0003800000 */
[----:B------:R-:W-:Y:S01]  /*5740*/  BPT.TRAP 0x1 ;  /* 0x000000040000795c */ /* 0x000fe20000300000 */
.L_x_80:
[----:B------:R-:W0:Y:S01]  /*5750*/  S2R R5, SR_CgaCtaId ;  /* 0x0000000000057919 */ /* 0x000e220000008800 */
[----:B------:R-:W-:Y:S02]  /*5760*/  MOV R2, 0x400 ;  /* 0x0000040000027802 */ /* 0x000fe40000000f00 */
[----:B------:R-:W-:Y:S02]  /*5770*/  SHF.L.U32 R4, R0, 0x1f, RZ ;  /* 0x0000001f00047819 */ /* 0x000fe400000006ff */
[----:B0-----:R-:W-:-:S05]  /*5780*/  LEA R2, R5, R2, 0x18 ;  /* 0x0000000205027211 */ /* 0x001fca00078ec0ff */
[----:B------:R-:W-:-:S04]  /*5790*/  VIADD R2, R2, 0x20 ;  /* 0x0000002002027836 */ /* 0x000fc80000000000 */
[C---:B------:R-:W-:Y:S02]  /*57a0*/  IMAD R7, R3.reuse, 0x8, R2 ;  /* 0x0000000803077824 */ /* 0x040fe400078e0202 */
[----:B------:R-:W-:Y:S02]  /*57b0*/  VIADD R3, R3, 0x1 ;  /* 0x0000000103037836 */ /* 0x000fe40000000000 */
[----:B------:R-:W0:Y:S03]  /*57c0*/  SYNCS.PHASECHK.TRANS64.TRYWAIT P0, [R7+URZ], R4 ;  /* 0x00000004070075a7 */ /* 0x000e26000800017f */
[----:B------:R-:W-:-:S04]  /*57d0*/  ISETP.NE.AND P1, PT, R3, 0x4, PT ;  /* 0x000000040300780c */ /* 0x000fc80003f25270 */
[----:B------:R-:W-:Y:S02]  /*57e0*/  SEL R5, RZ, 0x1, P1 ;  /* 0x00000001ff057807 */ /* 0x000fe40000800000 */
[----:B------:R-:W-:Y:S02]  /*57f0*/  SEL R3, R3, RZ, P1 ;  /* 0x000000ff03037207 */ /* 0x000fe40000800000 */
[----:B------:R-:W-:-:S03]  /*5800*/  LOP3.LUT R6, R0, R5, RZ, 0x3c, !PT ;  /* 0x0000000500067212 */ /* 0x000fc600078e3cff */
[----:B------:R-:W-:Y:S01]  /*5810*/  IMAD R8, R3, 0x8, R2 ;  /* 0x0000000803087824 */ /* 0x000fe200078e0202 */
[----:B------:R-:W-:Y:S01]  /*5820*/  SHF.L.U32 R5, R6, 0x1f, RZ ;  /* 0x0000001f06057819 */ /* 0x000fe200000006ff */
[----:B0-----:R-:W-:Y:S06]  /*5830*/  @!P0 BRA `(.L_x_81) ;  /* 0x0000000000e08947 */ /* 0x001fec0003800000 */
.L_x_92:
[----:B------:R-:W1:Y:S01]  /*5840*/  SYNCS.PHASECHK.TRANS64.TRYWAIT P0, [R8+URZ], R5 ;  /* 0x00000005080075a7 */ /* 0x000e62000800017f */
[----:B------:R-:W-:-:S05]  /*5850*/  VIADD R0, R3, 0x1 ;  /* 0x0000000103007836 */ /* 0x000fca0000000000 */
[----:B------:R-:W-:-:S04]  /*5860*/  ISETP.NE.AND P1, PT, R0, 0x4, PT ;  /* 0x000000040000780c */ /* 0x000fc80003f25270 */
[----:B------:R-:W-:Y:S02]  /*5870*/  SEL R3, RZ, 0x1, P1 ;  /* 0x00000001ff037807 */ /* 0x000fe40000800000 */
[----:B0-----:R-:W-:Y:S02]  /*5880*/  SEL R7, R0, RZ, P1 ;  /* 0x000000ff00077207 */ /* 0x001fe40000800000 */
[----:B------:R-:W-:-:S03]  /*5890*/  LOP3.LUT R9, R6, R3, RZ, 0x3c, !PT ;  /* 0x0000000306097212 */ /* 0x000fc600078e3cff */
[----:B------:R-:W-:Y:S01]  /*58a0*/  IMAD R11, R7, 0x8, R2 ;  /* 0x00000008070b7824 */ /* 0x000fe200078e0202 */
[----:B------:R-:W-:Y:S01]  /*58b0*/  SHF.L.U32 R6, R9, 0x1f, RZ ;  /* 0x0000001f09067819 */ /* 0x000fe200000006ff */
[----:B-1----:R-:W-:Y:S06]  /*58c0*/  @!P0 BRA `(.L_x_82) ;  /* 0x0000000000d08947 */ /* 0x002fec0003800000 */
.L_x_93:
[----:B------:R-:W1:Y:S01]  /*58d0*/  SYNCS.PHASECHK.TRANS64.TRYWAIT P0, [R11+URZ], R6 ;  /* 0x000000060b0075a7 */ /* 0x000e62000800017f */
[----:B------:R-:W-:-:S05]  /*58e0*/  VIADD R0, R7, 0x1 ;  /* 0x0000000107007836 */ /* 0x000fca0000000000 */
[----:B------:R-:W-:-:S04]  /*58f0*/  ISETP.NE.AND P1, PT, R0, 0x4, PT ;  /* 0x000000040000780c */ /* 0x000fc80003f25270 */
[----:B------:R-:W-:Y:S02]  /*5900*/  SEL R4, RZ, 0x1, P1 ;  /* 0x00000001ff047807 */ /* 0x000fe40000800000 */
[----:B------:R-:W-:Y:S02]  /*5910*/  SEL R3, R0, RZ, P1 ;  /* 0x000000ff00037207 */ /* 0x000fe40000800000 */
[----:B------:R-:W-:Y:S01]  /*5920*/  LOP3.LUT R0, R9, R4, RZ, 0x3c, !PT ;  /* 0x0000000409007212 */ /* 0x000fe200078e3cff */
[----:B-1----:R-:W-:Y:S06]  /*5930*/  @!P0 BRA `(.L_x_83) ;  /* 0x0000000000c88947 */ /* 0x002fec0003800000 */
.L_x_94:
[----:B------:R-:W-:Y:S01]  /*5940*/  IMAD R3, R3, 0x8, R2 ;  /* 0x0000000803037824 */ /* 0x000fe200078e0202 */
[----:B------:R-:W-:-:S07]  /*5950*/  SHF.L.U32 R0, R0, 0x1f, RZ ;  /* 0x0000001f00007819 */ /* 0x000fce00000006ff */
.L_x_84:
[----:B--2---:R2:W3:Y:S02]  /*5960*/  SYNCS.PHASECHK.TRANS64.TRYWAIT P0, [R3+URZ], R0 ;  /* 0x00000000030075a7 */ /* 0x0044e4000800017f */
[----:B---3--:R-:W-:Y:S05]  /*5970*/  @!P0 NANOSLEEP.SYNCS 0x989680 ;  /* 0x009896800000895d */ /* 0x008fea0003900000 */
[----:B------:R-:W3:Y:S02]  /*5980*/  @!P0 SYNCS.PHASECHK.TRANS64 P0, [R3+URZ], R0 ;  /* 0x00000000030085a7 */ /* 0x000ee4000800007f */
[----:B---3--:R-:W-:Y:S05]  /*5990*/  @!P0 BRA `(.L_x_84) ;  /* 0xfffffffc00f08947 */ /* 0x008fea000383ffff */
.L_x_79:
[----:B------:R-:W-:Y:S05]  /*59a0*/  BSYNC B0 ;  /* 0x0000000000007941 */ /* 0x000fea0003800000 */
.L_x_78:
[----:B------:R-:W-:Y:S05]  /*59b0*/  EXIT ;  /* 0x000000000000794d */ /* 0x000fea0003800000 */
.L_x_17:
[----:B---3--:R3:W4:Y:S02]  /*59c0*/  SYNCS.PHASECHK.TRANS64.TRYWAIT P1, [R3+URZ], R0 ;  /* 0x00000000030075a7 */ /* 0x008724000802017f */
[----:B----4-:R-:W-:Y:S05]  /*59d0*/  @!P1 NANOSLEEP.SYNCS 0x989680 ;  /* 0x009896800000995d */ /* 0x010fea0003900000 */
[----:B------:R-:W4:Y:S02]  /*59e0*/  @!P1 SYNCS.PHASECHK.TRANS64 P1, [R3+URZ], R0 ;  /* 0x00000000030095a7 */ /* 0x000f24000802007f */
[----:B----4-:R-:W-:Y:S05]  /*59f0*/  @!P1 BRA `(.L_x_17) ;  /* 0xfffffffc00f09947 */ /* 0x010fea000383ffff */
[----:B------:R-:W-:Y:S05]  /*5a00*/  BRA `(.L_x_16) ;  /* 0xffffffb8005c7947 */ /* 0x000fea000383ffff */
.L_x_22:
[----:B---3--:R-:W-:-:S04]  /*5a10*/  IMAD.U32 R4, RZ, RZ, UR8 ;  /* 0x00000008ff047e24 */ /* 0x008fc8000f8e00ff */
[----:B------:R3:W4:Y:S03]  /*5a20*/  SYNCS.PHASECHK.TRANS64.TRYWAIT P1, [R4+URZ], R3 ;  /* 0x00000003040075a7 */ /* 0x000726000802017f */
[----:B----4-:R-:W-:Y:S05]  /*5a30*/  @!P1 NANOSLEEP.SYNCS 0x989680 ;  /* 0x009896800000995d */ /* 0x010fea0003900000 */
[----:B------:R-:W4:Y:S02]  /*5a40*/  @!P1 SYNCS.PHASECHK.TRANS64 P1, [R4+URZ], R3 ;  /* 0x00000003040095a7 */ /* 0x000f24000802007f */
[----:B----4-:R-:W-:Y:S05]  /*5a50*/  @!P1 BRA `(.L_x_22) ;  /* 0xfffffffc00ec9947 */ /* 0x010fea000383ffff */
[----:B------:R-:W-:Y:S05]  /*5a60*/  BRA `(.L_x_21) ;  /* 0xffffffc0006c7947 */ /* 0x000fea000383ffff */
.L_x_65:
[----:B------:R-:W-:Y:S01]  /*5a70*/  BSSY B1, `(.L_x_85) ;  /* 0x0000006000017945 */ /* 0x000fe20003800000 */
[----:B------:R-:W-:-:S07]  /*5a80*/  IMAD.MOV.U32 R15, RZ, RZ, -0x1 ;  /* 0xffffffffff0f7424 */ /* 0x000fce00078e00ff */
[----:B------:R-:W-:Y:S05]  /*5a90*/  WARPSYNC.COLLECTIVE R15, `(.L_x_86) ;  /* 0x000000000f0c7348 */ /* 0x000fea0003c00000 */
[----:B------:R-:W-:Y:S02]  /*5aa0*/  ELECT P6, UR62, PT ;  /* 0x00000000003e782f */ /* 0x000fe400038c0000 */
[----:B------:R-:W-:Y:S01]  /*5ab0*/  MOV R14, UR62 ;  /* 0x0000003e000e7c02 */ /* 0x000fe20008000f00 */
[----:B------:R-:W-:Y:S10]  /*5ac0*/  ENDCOLLECTIVE ;  /* 0x000000000000791b */ /* 0x000ff40003800000 */
.L_x_86:
[----:B------:R-:W-:Y:S05]  /*5ad0*/  BSYNC B1 ;  /* 0x0000000000017941 */ /* 0x000fea0003800000 */
.L_x_85:
[----:B------:R-:W-:Y:S05]  /*5ae0*/  BRA `(.L_x_87) ;  /* 0xfffffff000107947 */ /* 0x000fea000383ffff */
.L_x_68:
[----:B0-----:R0:W1:Y:S02]  /*5af0*/  SYNCS.PHASECHK.TRANS64.TRYWAIT P1, [R14+URZ+0x20], R7 ;  /* 0x000020070e0075a7 */ /* 0x001064000802017f */
[----:B-1----:R-:W-:Y:S05]  /*5b00*/  @!P1 NANOSLEEP.SYNCS 0x989680 ;  /* 0x009896800000995d */ /* 0x002fea0003900000 */
[----:B------:R-:W1:Y:S02]  /*5b10*/  @!P1 SYNCS.PHASECHK.TRANS64 P1, [R14+URZ+0x20], R7 ;  /* 0x000020070e0095a7 */ /* 0x000e64000802007f */
[----:B-1----:R-:W-:Y:S05]  /*5b20*/  @!P1 BRA `(.L_x_68) ;  /* 0xfffffffc00f09947 */ /* 0x002fea000383ffff */
[----:B------:R-:W-:Y:S05]  /*5b30*/  BRA `(.L_x_88) ;  /* 0xfffffff000447947 */ /* 0x000fea000383ffff */
.L_x_77:
[----:B------:R-:W-:Y:S01]  /*5b40*/  BSSY B0, `(.L_x_89) ;  /* 0x0000006000007945 */ /* 0x000fe20003800000 */
[----:B------:R-:W-:-:S07]  /*5b50*/  IMAD.MOV.U32 R15, RZ, RZ, -0x1 ;  /* 0xffffffffff0f7424 */ /* 0x000fce00078e00ff */
[----:B------:R-:W-:Y:S05]  /*5b60*/  WARPSYNC.COLLECTIVE R15, `(.L_x_90) ;  /* 0x000000000f0c7348 */ /* 0x000fea0003c00000 */
[----:B------:R-:W-:Y:S02]  /*5b70*/  ELECT P6, UR62, PT ;  /* 0x00000000003e782f */ /* 0x000fe400038c0000 */
[----:B------:R-:W-:Y:S01]  /*5b80*/  MOV R14, UR62 ;  /* 0x0000003e000e7c02 */ /* 0x000fe20008000f00 */
[----:B------:R-:W-:Y:S10]  /*5b90*/  ENDCOLLECTIVE ;  /* 0x000000000000791b */ /* 0x000ff40003800000 */
.L_x_90:
[----:B------:R-:W-:Y:S05]  /*5ba0*/  BSYNC B0 ;  /* 0x0000000000007941 */ /* 0x000fea0003800000 */
.L_x_89:
[----:B------:R-:W-:Y:S05]  /*5bb0*/  BRA `(.L_x_91) ;  /* 0xfffffff800cc7947 */ /* 0x000fea000383ffff */
.L_x_81:
[----:B0-----:R0:W1:Y:S02]  /*5bc0*/  SYNCS.PHASECHK.TRANS64.TRYWAIT P0, [R7+URZ], R4 ;  /* 0x00000004070075a7 */ /* 0x001064000800017f */
[----:B-1----:R-:W-:Y:S05]  /*5bd0*/  @!P0 NANOSLEEP.SYNCS 0x989680 ;  /* 0x009896800000895d */ /* 0x002fea0003900000 */
[----:B------:R-:W1:Y:S02]  /*5be0*/  @!P0 SYNCS.PHASECHK.TRANS64 P0, [R7+URZ], R4 ;  /* 0x00000004070085a7 */ /* 0x000e64000800007f */
[----:B-1----:R-:W-:Y:S05]  /*5bf0*/  @!P0 BRA `(.L_x_81) ;  /* 0xfffffffc00f08947 */ /* 0x002fea000383ffff */
[----:B------:R-:W-:Y:S05]  /*5c00*/  BRA `(.L_x_92) ;  /* 0xfffffffc000c7947 */ /* 0x000fea000383ffff */
.L_x_82:
[----:B0-----:R0:W1:Y:S02]  /*5c10*/  SYNCS.PHASECHK.TRANS64.TRYWAIT P0, [R8+URZ], R5 ;  /* 0x00000005080075a7 */ /* 0x001064000800017f */
[----:B-1----:R-:W-:Y:S05]  /*5c20*/  @!P0 NANOSLEEP.SYNCS 0x989680 ;  /* 0x009896800000895d */ /* 0x002fea0003900000 */
[----:B------:R-:W1:Y:S02]  /*5c30*/  @!P0 SYNCS.PHASECHK.TRANS64 P0, [R8+URZ], R5 ;  /* 0x00000005080085a7 */ /* 0x000e64000800007f */
[----:B-1----:R-:W-:Y:S05]  /*5c40*/  @!P0 BRA `(.L_x_82) ;  /* 0xfffffffc00f08947 */ /* 0x002fea000383ffff */
[----:B------:R-:W-:Y:S05]  /*5c50*/  BRA `(.L_x_93) ;  /* 0xfffffffc001c7947 */ /* 0x000fea000383ffff */
.L_x_83:
[----:B-1----:R1:W2:Y:S02]  /*5c60*/  SYNCS.PHASECHK.TRANS64.TRYWAIT P0, [R11+URZ], R6 ;  /* 0x000000060b0075a7 */ /* 0x0022a4000800017f */
[----:B--2---:R-:W-:Y:S05]  /*5c70*/  @!P0 NANOSLEEP.SYNCS 0x989680 ;  /* 0x009896800000895d */ /* 0x004fea0003900000 */
[----:B------:R-:W2:Y:S02]  /*5c80*/  @!P0 SYNCS.PHASECHK.TRANS64 P0, [R11+URZ], R6 ;  /* 0x000000060b0085a7 */ /* 0x000ea4000800007f */
[----:B--2---:R-:W-:Y:S05]  /*5c90*/  @!P0 BRA `(.L_x_83) ;  /* 0xfffffffc00f08947 */ /* 0x004fea000383ffff */
[----:B------:R-:W-:Y:S05]  /*5ca0*/  BRA `(.L_x_94) ;  /* 0xfffffffc00247947 */ /* 0x000fea000383ffff */
.L_x_95:
[----:B------:R-:W-:-:S00]  /*5cb0*/  BRA `(.L_x_95) ;  /* 0xfffffffc00fc7947 */ /* 0x000fc0000383ffff */
[----:B------:R-:W-:-:S00]  /*5cc0*/  NOP ;  /* 0x0000000000007918 */ /* 0x000fc00000000000 */
        /* <DEDUP_REMOVED lines=11> */
.L_x_96:


//--------------------- .nv.global.init           --------------------------
	.section	.nv.global.init,"aw",@progbits
.nv.global.init:
	.type		$str$22,@object
	.size		$str$22,($str$23 - $str$22)
$str$22:
        /*0000*/ 	.byte	0x6b, 0x5f, 0x74, 0x69, 0x6c, 0x65, 0x5f, 0x63, 0x6f, 0x75, 0x6e, 0x74, 0x20, 0x3e, 0x3d, 0x20
        /*0010*/ 	.byte	0x31, 0x00
	.type		$str$23,@object
	.size		$str$23,(__unnamed_1 - $str$23)
$str$23:
        /*0012*/ 	.byte	0x2f, 0x74, 0x6d, 0x70, 0x2f, 0x63, 0x75, 0x74, 0x6c, 0x61, 0x73, 0x73, 0x5f, 0x73, 0x77, 0x65
        /*0022*/ 	.byte	0x65, 0x70, 0x5f, 0x73, 0x72, 0x63, 0x2f, 0x69, 0x6e, 0x63, 0x6c, 0x75, 0x64, 0x65, 0x2f, 0x63
        /*0032*/ 	.byte	0x75, 0x74, 0x6c, 0x61, 0x73, 0x73, 0x2f, 0x67, 0x65, 0x6d, 0x6d, 0x2f, 0x63, 0x6f, 0x6c, 0x6c
        /*0042*/ 	.byte	0x65, 0x63, 0x74, 0x69, 0x76, 0x65, 0x2f, 0x73, 0x6d, 0x39, 0x30, 0x5f, 0x6d, 0x6d, 0x61, 0x5f
        /*0052*/ 	.byte	0x74, 0x6d, 0x61, 0x5f, 0x67, 0x6d, 0x6d, 0x61, 0x5f, 0x73, 0x73, 0x5f, 0x77, 0x61, 0x72, 0x70
        /*0062*/ 	.byte	0x73, 0x70, 0x65, 0x63, 0x69, 0x61, 0x6c, 0x69, 0x7a, 0x65, 0x64, 0x2e, 0x68, 0x70, 0x70, 0x00
	.type		__unnamed_1,@object
	.size		__unnamed_1,(.L_0 - __unnamed_1)
__unnamed_1:
        /*0072*/ 	.byte	0x76, 0x6f, 0x69, 0x64, 0x20, 0x63, 0x75, 0x74, 0x6c, 0x61, 0x73, 0x73, 0x3a, 0x3a, 0x67, 0x65
        /* <DEDUP_REMOVED lines=179> */
        /*0bb2*/ 	.byte	0x64, 0x65, 0x6e, 0x74, 0x69, 0x74, 0x79, 0x5d, 0x00
.L_0:


//--------------------- .nv.shared._ZN7cutlass13device_kernelINS_4gemm6kernel13GemmUniversalIN4cute5tupleIJiiiiEEENS1_10collective13CollectiveMmaINS1_34MainloopSm90TmaGmmaWarpSpecializedILi4ENS5_IJNS4_1CILi1EEESB_SB_EEENS1_35KernelTmaWarpSpecializedCooperativeEEENS5_IJNSA_ILi192EEENSA_ILi16EEENSA_ILi128EEEEEENS_6half_tENS5_IJlSB_lEEESJ_SK_NS4_8TiledMMAINS4_8MMA_AtomIJNS4_4SM904GMMA25MMA_64x16x16_F32F16F16_SSILNSO_5MajorE0ELSQ_0ELNSO_7ScaleInE1ELSR_1EEEEEENS4_6LayoutINS5_IJNSA_ILi2EEESB_SB_EEENS5_IJSB_NSA_ILi0EEESX_EEEEENS5_IJNS4_10UnderscoreES10_S10_EEEEENS4_13SM90_TMA_LOADENS4_14ComposedLayoutINS4_7SwizzleILi3ELi4ELi3EEENS4_18smem_ptr_flag_bitsILi16EEENSU_INS5_IJNSA_ILi8EEENSA_ILi64EEEEEENS5_IJS1A_SB_EEEEEEEvNS4_8identityES13_S1E_vS1F_EENS_8epilogue10collective6detail29Sm90TmaWarpSpecializedAdapterINS1I_15DefaultEpilogueISJ_SK_SK_NS1H_6thread17LinearCombinationISJ_Li1EffLNS1M_9ScaleType4KindE0ELNS_15FloatRoundStyleE2ESJ_EENS1_15EpilogueDefaultEEEEEvvEEEEvNT_6ParamsE --------------------------
	.section	.nv.shared._ZN7cutlass13device_kernelINS_4gemm6kernel13GemmUniversalIN4cute5tupleIJiiiiEEENS1_10collective13CollectiveMmaINS1_34MainloopSm90TmaGmmaWarpSpecializedILi4ENS5_IJNS4_1CILi1EEESB_SB_EEENS1_35KernelTmaWarpSpecializedCooperativeEEENS5_IJNSA_ILi192EEENSA_ILi16EEENSA_ILi128EEEEEENS_6half_tENS5_IJlSB_lEEESJ_SK_NS4_8TiledMMAINS4_8MMA_AtomIJNS4_4SM904GMMA25MMA_64x16x16_F32F16F16_SSILNSO_5MajorE0ELSQ_0ELNSO_7ScaleInE1ELSR_1EEEEEENS4_6LayoutINS5_IJNSA_ILi2EEESB_SB_EEENS5_IJSB_NSA_ILi0EEESX_EEEEENS5_IJNS4_10UnderscoreES10_S10_EEEEENS4_13SM90_TMA_LOADENS4_14ComposedLayoutINS4_7SwizzleILi3ELi4ELi3EEENS4_18smem_ptr_flag_bitsILi16EEENSU_INS5_IJNSA_ILi8EEENSA_ILi64EEEEEENS5_IJS1A_SB_EEEEEEEvNS4_8identityES13_S1E_vS1F_EENS_8epilogue10collective6detail29Sm90TmaWarpSpecializedAdapterINS1I_15DefaultEpilogueISJ_SK_SK_NS1H_6thread17LinearCombinationISJ_Li1EffLNS1M_9ScaleType4KindE0ELNS_15FloatRoundStyleE2ESJ_EENS1_15EpilogueDefaultEEEEEvvEEEEvNT_6ParamsE,"aw",@nobits
	.sectionflags	@""
	.align	16
	.zero		1024


//--------------------- .nv.shared.reserved.0     --------------------------
	.section	.nv.shared.reserved.0,"aw",@nobits
	.weak		__nv_reservedSMEM_offset_0_alias
	.size		__nv_reservedSMEM_offset_0_alias, 0, 0
	.other		__nv_reservedSMEM_offset_0_alias,@"STO_CUDA_RESERVED_SHARED STV_DEFAULT"
__nv_reservedSMEM_offset_0_alias:
	.zero		0


//--------------------- .nv.global                --------------------------
	.section	.nv.global,"aw",@nobits
.nv.global:
	.type		_ZN39_INTERNAL_ce56cee3_4_k_cu_dcf1d694_63174cute1_E,@object
	.size		_ZN39_INTERNAL_ce56cee3_4_k_cu_dcf1d694_63174cute1_E,(_ZN39_INTERNAL_ce56cee3_4_k_cu_dcf1d694_63174cuda3std3__45__cpo6cbeginE - _ZN39_INTERNAL_ce56cee3_4_k_cu_dcf1d694_63174cute1_E)
_ZN39_INTERNAL_ce56cee3_4_k_cu_dcf1d694_63174cute1_E:
	.zero		1
	.type		_ZN39_INTERNAL_ce56cee3_4_k_cu_dcf1d694_63174cuda3std3__45__cpo6cbeginE,@object
	.size		_ZN39_INTERNAL_ce56cee3_4_k_cu_dcf1d694_63174cuda3std3__45__cpo6cbeginE,(_ZN39_INTERNAL_ce56cee3_4_k_cu_dcf1d694_63174cuda3std3__48in_placeE - _ZN39_INTERNAL_ce56cee3_4_k_cu_dcf1d694_63174cuda3std3__45__cpo6cbeginE)
_ZN39_INTERNAL_ce56cee3_4_k_cu_dcf1d694_63174cuda3std3__45__cpo6cbeginE:
	.zero		1
	.type		_ZN39_INTERNAL_ce56cee3_4_k_cu_dcf1d694_63174cuda3std3__48in_placeE,@object
	.size		_ZN39_INTERNAL_ce56cee3_4_k_cu_dcf1d694_63174cuda3std3__48in_placeE,(_ZN39_INTERNAL_ce56cee3_4_k_cu_dcf1d694_63174cuda3std6ranges3__45__cpo9iter_moveE - _ZN39_INTERNAL_ce56cee3_4_k_cu_dcf1d694_63174cuda3std3__48in_placeE)
_ZN39_INTERNAL_ce56cee3_4_k_cu_dcf1d694_63174cuda3std3__48in_placeE:
	.zero		1
	.type		_ZN39_INTERNAL_ce56cee3_4_k_cu_dcf1d694_63174cuda3std6ranges3__45__cpo9iter_moveE,@object
	.size		_ZN39_INTERNAL_ce56cee3_4_k_cu_dcf1d694_63174cuda3std6ranges3__45__cpo9iter_moveE,(_ZN39_INTERNAL_ce56cee3_4_k_cu_dcf1d694_63174cuda3std3__45__cpo5beginE - _ZN39_INTERNAL_ce56cee3_4_k_cu_dcf1d694_63174cuda3std6ranges3__45__cpo9iter_moveE)
_ZN39_INTERNAL_ce56cee3_4_k_cu_dcf1d694_63174cuda3std6ranges3__45__cpo9iter_moveE:
	.zero		1
	.type		_ZN39_INTERNAL_ce56cee3_4_k_cu_dcf1d694_63174cuda3std3__45__cpo5beginE,@object
	.size		_ZN39_INTERNAL_ce56cee3_4_k_cu_dcf1d694_63174cuda3std3__45__cpo5beginE,(_ZN39_INTERNAL_ce56cee3_4_k_cu_dcf1d694_63174cuda3std3__441_GLOBAL__N__ce56cee3_4_k_cu_dcf1d694_63176ignoreE - _ZN39_INTERNAL_ce56cee3_4_k_cu_dcf1d694_63174cuda3std3__45__cpo5beginE)
_ZN39_INTERNAL_ce56cee3_4_k_cu_dcf1d694_63174cuda3std3__45__cpo5beginE:
	.zero		1
	.type		_ZN39_INTERNAL_ce56cee3_4_k_cu_dcf1d694_63174cuda3std3__441_GLOBAL__N__ce56cee3_4_k_cu_dcf1d694_63176ignoreE,@object
	.size		_ZN39_INTERNAL_ce56cee3_4_k_cu_dcf1d694_63174cuda3std3__441_GLOBAL__N__ce56cee3_4_k_cu_dcf1d694_63176ignoreE,(_ZN39_INTERNAL_ce56cee3_4_k_cu_dcf1d694_63174cute7productE - _ZN39_INTERNAL_ce56cee3_4_k_cu_dcf1d694_63174cuda3std3__441_GLOBAL__N__ce56cee3_4_k_cu_dcf1d694_63176ignoreE)
_ZN39_INTERNAL_ce56cee3_4_k_cu_dcf1d694_63174cuda3std3__441_GLOBAL__N__ce56cee3_4_k_cu_dcf1d694_63176ignoreE:
	.zero		1
	.type		_ZN39_INTERNAL_ce56cee3_4_k_cu_dcf1d694_63174cute7productE,@object
	.size		_ZN39_INTERNAL_ce56cee3_4_k_cu_dcf1d694_63174cute7productE,(_ZN39_INTERNAL_ce56cee3_4_k_cu_dcf1d694_63174cuda3std3__45__cpo3endE - _ZN39_INTERNAL_ce56cee3_4_k_cu_dcf1d694_63174cute7productE)
_ZN39_INTERNAL_ce56cee3_4_k_cu_dcf1d694_63174cute7productE:
	.zero		1
	.type		_ZN39_INTERNAL_ce56cee3_4_k_cu_dcf1d694_63174cuda3std3__45__cpo3endE,@object
	.size		_ZN39_INTERNAL_ce56cee3_4_k_cu_dcf1d694_63174cuda3std3__45__cpo3endE,(_ZN39_INTERNAL_ce56cee3_4_k_cu_dcf1d694_63174cuda3std3__419piecewise_constructE - _ZN39_INTERNAL_ce56cee3_4_k_cu_dcf1d694_63174cuda3std3__45__cpo3endE)
_ZN39_INTERNAL_ce56cee3_4_k_cu_dcf1d694_63174cuda3std3__45__cpo3endE:
	.zero		1
	.type		_ZN39_INTERNAL_ce56cee3_4_k_cu_dcf1d694_63174cuda3std3__419piecewise_constructE,@object
	.size		_ZN39_INTERNAL_ce56cee3_4_k_cu_dcf1d694_63174cuda3std3__419piecewise_constructE,(_ZN39_INTERNAL_ce56cee3_4_k_cu_dcf1d694_63174cuda3std3__45__cpo4cendE - _ZN39_INTERNAL_ce56cee3_4_k_cu_dcf1d694_63174cuda3std3__419piecewise_constructE)
_ZN39_INTERNAL_ce56cee3_4_k_cu_dcf1d694_63174cuda3std3__419piecewise_constructE:
	.zero		1
	.type		_ZN39_INTERNAL_ce56cee3_4_k_cu_dcf1d694_63174cuda3std3__45__cpo4cendE,@object
	.size		_ZN39_INTERNAL_ce56cee3_4_k_cu_dcf1d694_63174cuda3std3__45__cpo4cendE,(_ZN39_INTERNAL_ce56cee3_4_k_cu_dcf1d694_63174cuda3std6ranges3__45__cpo4swapE - _ZN39_INTERNAL_ce56cee3_4_k_cu_dcf1d694_63174cuda3std3__45__cpo4cendE)
_ZN39_INTERNAL_ce56cee3_4_k_cu_dcf1d694_63174cuda3std3__45__cpo4cendE:
	.zero		1
	.type		_ZN39_INTERNAL_ce56cee3_4_k_cu_dcf1d694_63174cuda3std6ranges3__45__cpo4swapE,@object
	.size		_ZN39_INTERNAL_ce56cee3_4_k_cu_dcf1d694_63174cuda3std6ranges3__45__cpo4swapE,(.L_8 - _ZN39_INTERNAL_ce56cee3_4_k_cu_dcf1d694_63174cuda3std6ranges3__45__cpo4swapE)
_ZN39_INTERNAL_ce56cee3_4_k_cu_dcf1d694_63174cuda3std6ranges3__45__cpo4swapE:
	.zero		1
.L_8:


//--------------------- .nv.constant0._ZN7cutlass13device_kernelINS_4gemm6kernel13GemmUniversalIN4cute5tupleIJiiiiEEENS1_10collective13CollectiveMmaINS1_34MainloopSm90TmaGmmaWarpSpecializedILi4ENS5_IJNS4_1CILi1EEESB_SB_EEENS1_35KernelTmaWarpSpecializedCooperativeEEENS5_IJNSA_ILi192EEENSA_ILi16EEENSA_ILi128EEEEEENS_6half_tENS5_IJlSB_lEEESJ_SK_NS4_8TiledMMAINS4_8MMA_AtomIJNS4_4SM904GMMA25MMA_64x16x16_F32F16F16_SSILNSO_5MajorE0ELSQ_0ELNSO_7ScaleInE1ELSR_1EEEEEENS4_6LayoutINS5_IJNSA_ILi2EEESB_SB_EEENS5_IJSB_NSA_ILi0EEESX_EEEEENS5_IJNS4_10UnderscoreES10_S10_EEEEENS4_13SM90_TMA_LOADENS4_14ComposedLayoutINS4_7SwizzleILi3ELi4ELi3EEENS4_18smem_ptr_flag_bitsILi16EEENSU_INS5_IJNSA_ILi8EEENSA_ILi64EEEEEENS5_IJS1A_SB_EEEEEEEvNS4_8identityES13_S1E_vS1F_EENS_8epilogue10collective6detail29Sm90TmaWarpSpecializedAdapterINS1I_15DefaultEpilogueISJ_SK_SK_NS1H_6thread17LinearCombinationISJ_Li1EffLNS1M_9ScaleType4KindE0ELNS_15FloatRoundStyleE2ESJ_EENS1_15EpilogueDefaultEEEEEvvEEEEvNT_6ParamsE --------------------------
	.section	.nv.constant0._ZN7cutlass13device_kernelINS_4gemm6kernel13GemmUniversalIN4cute5tupleIJiiiiEEENS1_10collective13CollectiveMmaINS1_34MainloopSm90TmaGmmaWarpSpecializedILi4ENS5_IJNS4_1CILi1EEESB_SB_EEENS1_35KernelTmaWarpSpecializedCooperativeEEENS5_IJNSA_ILi192EEENSA_ILi16EEENSA_ILi128EEEEEENS_6half_tENS5_IJlSB_lEEESJ_SK_NS4_8TiledMMAINS4_8MMA_AtomIJNS4_4SM904GMMA25MMA_64x16x16_F32F16F16_SSILNSO_5MajorE0ELSQ_0ELNSO_7ScaleInE1ELSR_1EEEEEENS4_6LayoutINS5_IJNSA_ILi2EEESB_SB_EEENS5_IJSB_NSA_ILi0EEESX_EEEEENS5_IJNS4_10UnderscoreES10_S10_EEEEENS4_13SM90_TMA_LOADENS4_14ComposedLayoutINS4_7SwizzleILi3ELi4ELi3EEENS4_18smem_ptr_flag_bitsILi16EEENSU_INS5_IJNSA_ILi8EEENSA_ILi64EEEEEENS5_IJS1A_SB_EEEEEEEvNS4_8identityES13_S1E_vS1F_EENS_8epilogue10collective6detail29Sm90TmaWarpSpecializedAdapterINS1I_15DefaultEpilogueISJ_SK_SK_NS1H_6thread17LinearCombinationISJ_Li1EffLNS1M_9ScaleType4KindE0ELNS_15FloatRoundStyleE2ESJ_EENS1_15EpilogueDefaultEEEEEvvEEEEvNT_6ParamsE,"a",@progbits
	.sectionflags	@""
	.align	4
.nv.constant0._ZN7cutlass13device_kernelINS_4gemm6kernel13GemmUniversalIN4cute5tupleIJiiiiEEENS1_10collective13CollectiveMmaINS1_34MainloopSm90TmaGmmaWarpSpecializedILi4ENS5_IJNS4_1CILi1EEESB_SB_EEENS1_35KernelTmaWarpSpecializedCooperativeEEENS5_IJNSA_ILi192EEENSA_ILi16EEENSA_ILi128EEEEEENS_6half_tENS5_IJlSB_lEEESJ_SK_NS4_8TiledMMAINS4_8MMA_AtomIJNS4_4SM904GMMA25MMA_64x16x16_F32F16F16_SSILNSO_5MajorE0ELSQ_0ELNSO_7ScaleInE1ELSR_1EEEEEENS4_6LayoutINS5_IJNSA_ILi2EEESB_SB_EEENS5_IJSB_NSA_ILi0EEESX_EEEEENS5_IJNS4_10UnderscoreES10_S10_EEEEENS4_13SM90_TMA_LOADENS4_14ComposedLayoutINS4_7SwizzleILi3ELi4ELi3EEENS4_18smem_ptr_flag_bitsILi16EEENSU_INS5_IJNSA_ILi8EEENSA_ILi64EEEEEENS5_IJS1A_SB_EEEEEEEvNS4_8identityES13_S1E_vS1F_EENS_8epilogue10collective6detail29Sm90TmaWarpSpecializedAdapterINS1I_15DefaultEpilogueISJ_SK_SK_NS1H_6thread17LinearCombinationISJ_Li1EffLNS1M_9ScaleType4KindE0ELNS_15FloatRoundStyleE2ESJ_EENS1_15EpilogueDefaultEEEEEvvEEEEvNT_6ParamsE:
	.zero		1664


//--------------------- SYMBOLS --------------------------

	.type		.nv.reservedSmem.offset0,@object
	.size		.nv.reservedSmem.offset0,0x4
	.type		__assertfail,@function
